	.headerflags	@"EF_CUDA_TEXMODE_UNIFIED EF_CUDA_64BIT_ADDRESS EF_CUDA_ACCELERATORS EF_CUDA_SM90 EF_CUDA_VIRTUAL_SM(EF_CUDA_SM90)"
	.elftype	@"ET_EXEC"


//--------------------- .nv.info                  --------------------------
	.section	.nv.info,"",@"SHT_CUDA_INFO"
	.align	4


	//----- nvinfo : EIATTR_REGCOUNT
	.align		4
        /*0000*/ 	.byte	0x04, 0x2f
        /*0002*/ 	.short	(.L_1 - .L_0)
	.align		4
.L_0:
        /*0004*/ 	.word	index@(matmul_kernel_profile)
        /*0008*/ 	.word	0x000000c4


	//----- nvinfo : EIATTR_MIN_STACK_SIZE
	.align		4
.L_1:
        /*000c*/ 	.byte	0x04, 0x12
        /*000e*/ 	.short	(.L_3 - .L_2)
	.align		4
.L_2:
        /*0010*/ 	.word	index@(matmul_kernel_profile)
        /*0014*/ 	.word	0x00000000


	//----- nvinfo : EIATTR_FRAME_SIZE
	.align		4
.L_3:
        /*0018*/ 	.byte	0x04, 0x11
        /*001a*/ 	.short	(.L_5 - .L_4)
	.align		4
.L_4:
        /*001c*/ 	.word	index@(matmul_kernel_profile)
        /*0020*/ 	.word	0x00000000


	//----- nvinfo : EIATTR_MIN_STACK_SIZE
	.align		4
.L_5:
        /*0024*/ 	.byte	0x04, 0x12
        /*0026*/ 	.short	(.L_7 - .L_6)
	.align		4
.L_6:
        /*0028*/ 	.word	index@(matmul_kernel_profile)
        /*002c*/ 	.word	0x00000000
.L_7:


//--------------------- .nv.info.matmul_kernel_profile --------------------------
	.section	.nv.info.matmul_kernel_profile,"",@"SHT_CUDA_INFO"
	.sectionflags	@""
	.align	4


	//----- nvinfo : EIATTR_CUDA_API_VERSION
	.align		4
        /*0000*/ 	.byte	0x04, 0x37
        /*0002*/ 	.short	(.L_9 - .L_8)
.L_8:
        /*0004*/ 	.word	0x0000007c


	//----- nvinfo : EIATTR_KPARAM_INFO
	.align		4
.L_9:
        /*0008*/ 	.byte	0x04, 0x17
        /*000a*/ 	.short	(.L_11 - .L_10)
.L_10:
        /*000c*/ 	.word	0x00000000
        /*0010*/ 	.short	0x0009
        /*0012*/ 	.short	0x0030
        /*0014*/ 	.byte	0x00, 0xf0, 0x21, 0x00


	//----- nvinfo : EIATTR_KPARAM_INFO
	.align		4
.L_11:
        /*0018*/ 	.byte	0x04, 0x17
        /*001a*/ 	.short	(.L_13 - .L_12)
.L_12:
        /*001c*/ 	.word	0x00000000
        /*0020*/ 	.short	0x0008
        /*0022*/ 	.short	0x002c
        /*0024*/ 	.byte	0x00, 0xf0, 0x11, 0x00


	//----- nvinfo : EIATTR_KPARAM_INFO
	.align		4
.L_13:
        /*0028*/ 	.byte	0x04, 0x17
        /*002a*/ 	.short	(.L_15 - .L_14)
.L_14:
        /*002c*/ 	.word	0x00000000
        /*0030*/ 	.short	0x0007
        /*0032*/ 	.short	0x0028
        /*0034*/ 	.byte	0x00, 0xf0, 0x11, 0x00


	//----- nvinfo : EIATTR_KPARAM_INFO
	.align		4
.L_15:
        /*0038*/ 	.byte	0x04, 0x17
        /*003a*/ 	.short	(.L_17 - .L_16)
.L_16:
        /*003c*/ 	.word	0x00000000
        /*0040*/ 	.short	0x0006
        /*0042*/ 	.short	0x0024
        /*0044*/ 	.byte	0x00, 0xf0, 0x11, 0x00


	//----- nvinfo : EIATTR_KPARAM_INFO
	.align		4
.L_17:
        /*0048*/ 	.byte	0x04, 0x17
        /*004a*/ 	.short	(.L_19 - .L_18)
.L_18:
        /*004c*/ 	.word	0x00000000
        /*0050*/ 	.short	0x0005
        /*0052*/ 	.short	0x0020
        /*0054*/ 	.byte	0x00, 0xf0, 0x11, 0x00


	//----- nvinfo : EIATTR_KPARAM_INFO
	.align		4
.L_19:
        /*0058*/ 	.byte	0x04, 0x17
        /*005a*/ 	.short	(.L_21 - .L_20)
.L_20:
        /*005c*/ 	.word	0x00000000
        /*0060*/ 	.short	0x0004
        /*0062*/ 	.short	0x001c
        /*0064*/ 	.byte	0x00, 0xf0, 0x11, 0x00


	//----- nvinfo : EIATTR_KPARAM_INFO
	.align		4
.L_21:
        /*0068*/ 	.byte	0x04, 0x17
        /*006a*/ 	.short	(.L_23 - .L_22)
.L_22:
        /*006c*/ 	.word	0x00000000
        /*0070*/ 	.short	0x0003
        /*0072*/ 	.short	0x0018
        /*0074*/ 	.byte	0x00, 0xf0, 0x11, 0x00


	//----- nvinfo : EIATTR_KPARAM_INFO
	.align		4
.L_23:
        /*0078*/ 	.byte	0x04, 0x17
        /*007a*/ 	.short	(.L_25 - .L_24)
.L_24:
        /*007c*/ 	.word	0x00000000
        /*0080*/ 	.short	0x0002
        /*0082*/ 	.short	0x0010
        /*0084*/ 	.byte	0x00, 0xf0, 0x21, 0x00


	//----- nvinfo : EIATTR_KPARAM_INFO
	.align		4
.L_25:
        /*0088*/ 	.byte	0x04, 0x17
        /*008a*/ 	.short	(.L_27 - .L_26)
.L_26:
        /*008c*/ 	.word	0x00000000
        /*0090*/ 	.short	0x0001
        /*0092*/ 	.short	0x0008
        /*0094*/ 	.byte	0x00, 0xf0, 0x21, 0x00


	//----- nvinfo : EIATTR_KPARAM_INFO
	.align		4
.L_27:
        /*0098*/ 	.byte	0x04, 0x17
        /*009a*/ 	.short	(.L_29 - .L_28)
.L_28:
        /*009c*/ 	.word	0x00000000
        /*00a0*/ 	.short	0x0000
        /*00a2*/ 	.short	0x0000
        /*00a4*/ 	.byte	0x00, 0xf0, 0x21, 0x00


	//----- nvinfo : EIATTR_SPARSE_MMA_MASK
	.align		4
.L_29:
        /*00a8*/ 	.byte	0x03, 0x50
        /*00aa*/ 	.short	0x0000


	//----- nvinfo : EIATTR_MAXREG_COUNT
	.align		4
        /*00ac*/ 	.byte	0x03, 0x1b
        /*00ae*/ 	.short	0x00ff


	//----- nvinfo : EIATTR_COOP_GROUP_MASK_REGIDS
	.align		4
        /*00b0*/ 	.byte	0x04, 0x29
        /*00b2*/ 	.short	(.L_31 - .L_30)


	//   ....[0]....
.L_30:
        /*00b4*/ 	.word	0xffffffff


	//----- nvinfo : EIATTR_COOP_GROUP_INSTR_OFFSETS
	.align		4
.L_31:
        /*00b8*/ 	.byte	0x04, 0x28
        /*00ba*/ 	.short	(.L_33 - .L_32)


	//   ....[0]....
.L_32:
        /*00bc*/ 	.word	0x00001a40


	//----- nvinfo : EIATTR_EXIT_INSTR_OFFSETS
	.align		4
.L_33:
        /*00c0*/ 	.byte	0x04, 0x1c
        /*00c2*/ 	.short	(.L_35 - .L_34)


	//   ....[0]....
.L_34:
        /*00c4*/ 	.word	0x00003020


	//   ....[1]....
        /*00c8*/ 	.word	0x00003c40


	//----- nvinfo : EIATTR_REQNTID
	.align		4
.L_35:
        /*00cc*/ 	.byte	0x04, 0x10
        /*00ce*/ 	.short	(.L_37 - .L_36)
.L_36:
        /*00d0*/ 	.word	0x00000100
        /*00d4*/ 	.word	0x00000001
        /*00d8*/ 	.word	0x00000001


	//----- nvinfo : EIATTR_CBANK_PARAM_SIZE
	.align		4
.L_37:
        /*00dc*/ 	.byte	0x03, 0x19
        /*00de*/ 	.short	0x0038


	//----- nvinfo : EIATTR_PARAM_CBANK
	.align		4
        /*00e0*/ 	.byte	0x04, 0x0a
        /*00e2*/ 	.short	(.L_39 - .L_38)
	.align		4
.L_38:
        /*00e4*/ 	.word	index@(.nv.constant0.matmul_kernel_profile)
        /*00e8*/ 	.short	0x0210
        /*00ea*/ 	.short	0x0038


	//----- nvinfo : EIATTR_SW_WAR
	.align		4
.L_39:
        /*00ec*/ 	.byte	0x04, 0x36
        /*00ee*/ 	.short	(.L_41 - .L_40)
.L_40:
        /*00f0*/ 	.word	0x00000008
.L_41:


//--------------------- .nv.callgraph             --------------------------
	.section	.nv.callgraph,"",@"SHT_CUDA_CALLGRAPH"
	.align	4
	.sectionentsize	8
	.align		4
        /*0000*/ 	.word	0x00000000
	.align		4
        /*0004*/ 	.word	0xffffffff
	.align		4
        /*0008*/ 	.word	0x00000000
	.align		4
        /*000c*/ 	.word	0xfffffffe
	.align		4
        /*0010*/ 	.word	0x00000000
	.align		4
        /*0014*/ 	.word	0xfffffffd
	.align		4
        /*0018*/ 	.word	0x00000000
	.align		4
        /*001c*/ 	.word	0xfffffffc


//--------------------- .text.matmul_kernel_profile --------------------------
	.section	.text.matmul_kernel_profile,"ax",@progbits
	.sectionflags	@"SHF_BARRIERS=1"
	.align	128
        .global         matmul_kernel_profile
        .type           matmul_kernel_profile,@function
        .size           matmul_kernel_profile,(.L_x_4 - matmul_kernel_profile)
        .other          matmul_kernel_profile,@"STO_CUDA_ENTRY STV_DEFAULT"
matmul_kernel_profile:
.text.matmul_kernel_profile:
[----:B------:R-:W1:Y:S02]  /*0000*/  LDC R1, c[0x0][0x28] ;  /* 0x00000a00ff017b82 */ /* 0x000e640000000800 */
[----:B------:R-:W2:Y:S01]  /*0010*/  LDC.64 R10, c[0x0][0x228] ;  /* 0x00008a00ff0a7b82 */ /* 0x000ea20000000a00 */
[----:B------:R-:W-:Y:S01]  /*0020*/  ULDC UR5, c[0x0][0x238] ;  /* 0x00008e0000057ab9 */ /* 0x000fe20000000800 */
[----:B------:R-:W-:Y:S01]  /*0030*/  ULDC.64 UR10, c[0x0][0x218] ;  /* 0x00008600000a7ab9 */ /* 0x000fe20000000a00 */
[----:B------:R-:W-:Y:S01]  /*0040*/  UMOV UR4, 0x400 ;  /* 0x0000040000047882 */ /* 0x000fe20000000000 */
[----:B------:R-:W-:Y:S01]  /*0050*/  ULDC.64 UR8, c[0x0][0x210] ;  /* 0x0000840000087ab9 */ /* 0x000fe20000000a00 */
[----:B------:R-:W-:Y:S01]  /*0060*/  ULDC.64 UR20, c[0x0][0x208] ;  /* 0x0000820000147ab9 */ /* 0x000fe20000000a00 */
[----:B------:R-:W-:Y:S02]  /*0070*/  CS2R R28, SRZ ;  /* 0x00000000001c7805 */ /* 0x000fe4000001ff00 */
[----:B------:R-:W-:Y:S01]  /*0080*/  CS2R R30, SRZ ;  /* 0x00000000001e7805 */ /* 0x000fe2000001ff00 */
[----:B------:R-:W3:Y:S01]  /*0090*/  S2UR UR7, SR_CgaCtaId ;  /* 0x00000000000779c3 */ /* 0x000ee20000008800 */
[----:B------:R-:W-:-:S02]  /*00a0*/  CS2R R32, SRZ ;  /* 0x0000000000207805 */ /* 0x000fc4000001ff00 */
[----:B------:R-:W-:Y:S02]  /*00b0*/  CS2R R34, SRZ ;  /* 0x0000000000227805 */ /* 0x000fe4000001ff00 */
[----:B------:R-:W-:Y:S02]  /*00c0*/  CS2R R36, SRZ ;  /* 0x0000000000247805 */ /* 0x000fe4000001ff00 */
[----:B------:R-:W-:Y:S02]  /*00d0*/  CS2R R38, SRZ ;  /* 0x0000000000267805 */ /* 0x000fe4000001ff00 */
[----:B------:R-:W-:Y:S02]  /*00e0*/  CS2R R40, SRZ ;  /* 0x0000000000287805 */ /* 0x000fe4000001ff00 */
[----:B------:R-:W-:Y:S02]  /*00f0*/  CS2R R42, SRZ ;  /* 0x00000000002a7805 */ /* 0x000fe4000001ff00 */
        /* <DEDUP_REMOVED lines=8> */
[----:B------:R-:W-:Y:S01]  /*0180*/  CS2R R60, SRZ ;  /* 0x00000000003c7805 */ /* 0x000fe2000001ff00 */
[----:B--2---:R-:W-:Y:S01]  /*0190*/  VIADD R0, R11, 0xff ;  /* 0x000000ff0b007836 */ /* 0x004fe20000000000 */
[----:B------:R-:W-:Y:S02]  /*01a0*/  IABS R19, R11 ;  /* 0x0000000b00137213 */ /* 0x000fe40000000000 */
[----:B------:R-:W-:Y:S02]  /*01b0*/  CS2R R62, SRZ ;  /* 0x00000000003e7805 */ /* 0x000fe4000001ff00 */
[----:B------:R-:W-:Y:S02]  /*01c0*/  IABS R18, R10 ;  /* 0x0000000a00127213 */ /* 0x000fe40000000000 */
[----:B------:R-:W-:-:S02]  /*01d0*/  CS2R R64, SRZ ;  /* 0x0000000000407805 */ /* 0x000fc4000001ff00 */
[----:B------:R-:W-:Y:S02]  /*01e0*/  SHF.R.S32.HI R3, RZ, 0x1f, R0 ;  /* 0x0000001fff037819 */ /* 0x000fe40000011400 */
[----:B------:R-:W-:Y:S02]  /*01f0*/  CS2R R66, SRZ ;  /* 0x0000000000427805 */ /* 0x000fe4000001ff00 */
[----:B------:R-:W-:Y:S01]  /*0200*/  CS2R R68, SRZ ;  /* 0x0000000000447805 */ /* 0x000fe2000001ff00 */
[----:B---3--:R-:W-:Y:S01]  /*0210*/  UPRMT UR7, UR7, 0x654, UR4 ;  /* 0x0000065407077896 */ /* 0x008fe20008000004 */
[----:B------:R-:W-:Y:S02]  /*0220*/  LEA.HI R3, R3, R0, RZ, 0x8 ;  /* 0x0000000003037211 */ /* 0x000fe400078f40ff */
[----:B------:R-:W-:Y:S01]  /*0230*/  CS2R R70, SRZ ;  /* 0x0000000000467805 */ /* 0x000fe2000001ff00 */
[----:B------:R-:W2:Y:S01]  /*0240*/  S2R R0, SR_CTAID.X ;  /* 0x0000000000007919 */ /* 0x000ea20000002500 */
[----:B------:R-:W-:-:S02]  /*0250*/  CS2R R72, SRZ ;  /* 0x0000000000487805 */ /* 0x000fc4000001ff00 */
[----:B------:R-:W-:Y:S02]  /*0260*/  SHF.R.S32.HI R3, RZ, 0x8, R3 ;  /* 0x00000008ff037819 */ /* 0x000fe40000011403 */
[----:B------:R-:W-:Y:S02]  /*0270*/  CS2R R74, SRZ ;  /* 0x00000000004a7805 */ /* 0x000fe4000001ff00 */
[----:B------:R-:W-:Y:S02]  /*0280*/  CS2R R76, SRZ ;  /* 0x00000000004c7805 */ /* 0x000fe4000001ff00 */
[----:B------:R-:W-:Y:S02]  /*0290*/  CS2R R78, SRZ ;  /* 0x00000000004e7805 */ /* 0x000fe4000001ff00 */
[----:B------:R-:W-:Y:S01]  /*02a0*/  CS2R R80, SRZ ;  /* 0x0000000000507805 */ /* 0x000fe2000001ff00 */
[----:B------:R-:W-:Y:S01]  /*02b0*/  IMAD.SHL.U32 R5, R3, 0x8, RZ ;  /* 0x0000000803057824 */ /* 0x000fe200078e00ff */
[----:B------:R-:W-:-:S02]  /*02c0*/  CS2R R82, SRZ ;  /* 0x0000000000527805 */ /* 0x000fc4000001ff00 */
[----:B------:R-:W-:Y:S02]  /*02d0*/  CS2R R84, SRZ ;  /* 0x0000000000547805 */ /* 0x000fe4000001ff00 */
[----:B------:R-:W-:Y:S02]  /*02e0*/  CS2R R86, SRZ ;  /* 0x0000000000567805 */ /* 0x000fe4000001ff00 */
[----:B------:R-:W-:Y:S02]  /*02f0*/  CS2R R88, SRZ ;  /* 0x0000000000587805 */ /* 0x000fe4000001ff00 */
[-C--:B------:R-:W-:Y:S02]  /*0300*/  IABS R7, R5.reuse ;  /* 0x0000000500077213 */ /* 0x080fe40000000000 */
[----:B------:R-:W-:Y:S02]  /*0310*/  CS2R R90, SRZ ;  /* 0x00000000005a7805 */ /* 0x000fe4000001ff00 */
[----:B------:R-:W-:-:S02]  /*0320*/  IABS R12, R5 ;  /* 0x00000005000c7213 */ /* 0x000fc40000000000 */
[----:B------:R-:W-:Y:S01]  /*0330*/  CS2R R92, SRZ ;  /* 0x00000000005c7805 */ /* 0x000fe2000001ff00 */
[----:B------:R-:W3:Y:S01]  /*0340*/  I2F.RP R4, R7 ;  /* 0x0000000700047306 */ /* 0x000ee20000209400 */
        /* <DEDUP_REMOVED lines=13> */
[----:B------:R-:W-:Y:S01]  /*0420*/  CS2R R120, SRZ ;  /* 0x0000000000787805 */ /* 0x000fe2000001ff00 */
[----:B---3--:R-:W3:Y:S01]  /*0430*/  MUFU.RCP R4, R4 ;  /* 0x0000000400047308 */ /* 0x008ee20000001000 */
[----:B--2---:R-:W-:Y:S02]  /*0440*/  IABS R8, R0 ;  /* 0x0000000000087213 */ /* 0x004fe40000000000 */
        /* <DEDUP_REMOVED lines=12> */
[----:B------:R-:W-:Y:S01]  /*0510*/  CS2R R146, SRZ ;  /* 0x0000000000927805 */ /* 0x000fe2000001ff00 */
[----:B---3--:R-:W-:Y:S01]  /*0520*/  VIADD R2, R4, 0xffffffe ;  /* 0x0ffffffe04027836 */ /* 0x008fe20000000000 */
[----:B------:R-:W-:Y:S01]  /*0530*/  CS2R R148, SRZ ;  /* 0x0000000000947805 */ /* 0x000fe2000001ff00 */
[----:B------:R-:W-:Y:S01]  /*0540*/  IMAD.MOV R4, RZ, RZ, -R12 ;  /* 0x000000ffff047224 */ /* 0x000fe200078e0a0c */
[----:B------:R-:W-:Y:S01]  /*0550*/  CS2R R150, SRZ ;  /* 0x0000000000967805 */ /* 0x000fe2000001ff00 */
[----:B------:R2:W3:Y:S02]  /*0560*/  F2I.FTZ.U32.TRUNC.NTZ R3, R2 ;  /* 0x0000000200037305 */ /* 0x0004e4000021f000 */
[----:B--2---:R-:W-:-:S02]  /*0570*/  IMAD.MOV.U32 R2, RZ, RZ, RZ ;  /* 0x000000ffff027224 */ /* 0x004fc400078e00ff */
[----:B---3--:R-:W-:-:S04]  /*0580*/  IMAD.MOV R6, RZ, RZ, -R3 ;  /* 0x000000ffff067224 */ /* 0x008fc800078e0a03 */
[----:B------:R-:W-:Y:S02]  /*0590*/  IMAD R9, R6, R7, RZ ;  /* 0x0000000706097224 */ /* 0x000fe400078e02ff */
[----:B------:R-:W-:Y:S02]  /*05a0*/  IMAD.MOV.U32 R6, RZ, RZ, R8 ;  /* 0x000000ffff067224 */ /* 0x000fe400078e0008 */
[----:B------:R-:W-:-:S06]  /*05b0*/  IMAD.HI.U32 R3, R3, R9, R2 ;  /* 0x0000000903037227 */ /* 0x000fcc00078e0002 */
[----:B------:R-:W-:-:S04]  /*05c0*/  IMAD.HI.U32 R3, R3, R6, RZ ;  /* 0x0000000603037227 */ /* 0x000fc800078e00ff */
[----:B------:R-:W-:-:S05]  /*05d0*/  IMAD R2, R3, R4, R6 ;  /* 0x0000000403027224 */ /* 0x000fca00078e0206 */
[----:B------:R-:W-:-:S13]  /*05e0*/  ISETP.GT.U32.AND P1, PT, R7, R2, PT ;  /* 0x000000020700720c */ /* 0x000fda0003f24070 */
[----:B------:R-:W-:Y:S02]  /*05f0*/  @!P1 IMAD.IADD R2, R2, 0x1, -R7 ;  /* 0x0000000102029824 */ /* 0x000fe400078e0a07 */
[----:B------:R-:W-:Y:S01]  /*0600*/  @!P1 VIADD R3, R3, 0x1 ;  /* 0x0000000103039836 */ /* 0x000fe20000000000 */
[----:B------:R-:W-:Y:S02]  /*0610*/  ISETP.NE.AND P1, PT, R5, RZ, PT ;  /* 0x000000ff0500720c */ /* 0x000fe40003f25270 */
[----:B------:R-:W-:Y:S02]  /*0620*/  ISETP.GE.U32.AND P0, PT, R2, R7, PT ;  /* 0x000000070200720c */ /* 0x000fe40003f06070 */
[----:B------:R-:W-:-:S04]  /*0630*/  LOP3.LUT R2, R0, R5, RZ, 0x3c, !PT ;  /* 0x0000000500027212 */ /* 0x000fc800078e3cff */
[----:B------:R-:W-:Y:S01]  /*0640*/  ISETP.GE.AND P2, PT, R2, RZ, PT ;  /* 0x000000ff0200720c */ /* 0x000fe20003f46270 */
[----:B------:R-:W-:-:S06]  /*0650*/  VIADD R2, R10, 0x7f ;  /* 0x0000007f0a027836 */ /* 0x000fcc0000000000 */
[----:B------:R-:W-:-:S04]  /*0660*/  @P0 VIADD R3, R3, 0x1 ;  /* 0x0000000103030836 */ /* 0x000fc80000000000 */
[----:B------:R-:W-:Y:S01]  /*0670*/  IMAD.MOV.U32 R4, RZ, RZ, R3 ;  /* 0x000000ffff047224 */ /* 0x000fe200078e0003 */
[----:B------:R-:W-:-:S03]  /*0680*/  SHF.R.S32.HI R3, RZ, 0x1f, R2 ;  /* 0x0000001fff037819 */ /* 0x000fc60000011402 */
[----:B------:R-:W-:Y:S01]  /*0690*/  @!P2 IMAD.MOV R4, RZ, RZ, -R4 ;  /* 0x000000ffff04a224 */ /* 0x000fe200078e0a04 */
[----:B------:R-:W-:Y:S02]  /*06a0*/  @!P1 LOP3.LUT R4, RZ, R5, RZ, 0x33, !PT ;  /* 0x00000005ff049212 */ /* 0x000fe400078e33ff */
[----:B------:R-:W-:-:S03]  /*06b0*/  LEA.HI R3, R3, R2, RZ, 0x7 ;  /* 0x0000000203037211 */ /* 0x000fc600078f38ff */
[----:B------:R-:W-:Y:S02]  /*06c0*/  IMAD.SHL.U32 R9, R4, 0x8, RZ ;  /* 0x0000000804097824 */ /* 0x000fe400078e00ff */
[----:B------:R-:W-:-:S03]  /*06d0*/  IMAD.MOV R4, RZ, RZ, -R4 ;  /* 0x000000ffff047224 */ /* 0x000fc600078e0a04 */
[----:B------:R-:W-:Y:S01]  /*06e0*/  LEA.HI.SX32 R3, R3, -R9, 0x19 ;  /* 0x8000000903037211 */ /* 0x000fe200078fcaff */
[----:B------:R-:W-:-:S03]  /*06f0*/  IMAD R16, R5, R4, R0 ;  /* 0x0000000405107224 */ /* 0x000fc600078e0200 */
[----:B------:R-:W-:Y:S02]  /*0700*/  VIMNMX R15, R3, 0x8, PT ;  /* 0x00000008030f7848 */ /* 0x000fe40003fe0100 */
[----:B------:R-:W-:Y:S02]  /*0710*/  IABS R4, R16 ;  /* 0x0000001000047213 */ /* 0x000fe40000000000 */
[----:B------:R-:W-:-:S04]  /*0720*/  IABS R7, R15 ;  /* 0x0000000f00077213 */ /* 0x000fc80000000000 */
[----:B------:R-:W2:Y:S08]  /*0730*/  I2F.RP R6, R7 ;  /* 0x0000000700067306 */ /* 0x000eb00000209400 */
[----:B--2---:R-:W2:Y:S02]  /*0740*/  MUFU.RCP R6, R6 ;  /* 0x0000000600067308 */ /* 0x004ea40000001000 */
[----:B--2---:R-:W-:-:S06]  /*0750*/  VIADD R2, R6, 0xffffffe ;  /* 0x0ffffffe06027836 */ /* 0x004fcc0000000000 */
[----:B------:R2:W3:Y:S02]  /*0760*/  F2I.FTZ.U32.TRUNC.NTZ R3, R2 ;  /* 0x0000000200037305 */ /* 0x0004e4000021f000 */
[----:B--2---:R-:W-:Y:S02]  /*0770*/  IMAD.MOV.U32 R2, RZ, RZ, RZ ;  /* 0x000000ffff027224 */ /* 0x004fe400078e00ff */
[----:B---3--:R-:W-:-:S04]  /*0780*/  IMAD.MOV R8, RZ, RZ, -R3 ;  /* 0x000000ffff087224 */ /* 0x008fc800078e0a03 */
[----:B------:R-:W-:Y:S02]  /*0790*/  IMAD R5, R8, R7, RZ ;  /* 0x0000000708057224 */ /* 0x000fe400078e02ff */
[----:B------:R-:W2:Y:S02]  /*07a0*/  I2F.RP R8, R19 ;  /* 0x0000001300087306 */ /* 0x000ea40000209400 */
[----:B------:R-:W-:Y:S01]  /*07b0*/  IMAD.HI.U32 R3, R3, R5, R2 ;  /* 0x0000000503037227 */ /* 0x000fe200078e0002 */
[----:B------:R-:W-:-:S03]  /*07c0*/  IABS R5, R15 ;  /* 0x0000000f00057213 */ /* 0x000fc60000000000 */
[----:B------:R-:W-:Y:S02]  /*07d0*/  IMAD.MOV.U32 R2, RZ, RZ, R4 ;  /* 0x000000ffff027224 */ /* 0x000fe400078e0004 */
[----:B------:R-:W-:Y:S02]  /*07e0*/  IMAD.MOV R4, RZ, RZ, -R5 ;  /* 0x000000ffff047224 */ /* 0x000fe400078e0a05 */
[----:B------:R-:W-:Y:S01]  /*07f0*/  IMAD.HI.U32 R3, R3, R2, RZ ;  /* 0x0000000203037227 */ /* 0x000fe200078e00ff */
[----:B------:R-:W3:Y:S03]  /*0800*/  I2F.RP R5, R18 ;  /* 0x0000001200057306 */ /* 0x000ee60000209400 */
[----:B------:R-:W-:Y:S02]  /*0810*/  IMAD R2, R3, R4, R2 ;  /* 0x0000000403027224 */ /* 0x000fe400078e0202 */
[----:B------:R-:W4:Y:S03]  /*0820*/  S2R R4, SR_TID.X ;  /* 0x0000000000047919 */ /* 0x000f260000002100 */
[----:B------:R-:W-:Y:S01]  /*0830*/  ISETP.GT.U32.AND P1, PT, R7, R2, PT ;  /* 0x000000020700720c */ /* 0x000fe20003f24070 */
[----:B--2---:R-:W2:Y:S08]  /*0840*/  MUFU.RCP R8, R8 ;  /* 0x0000000800087308 */ /* 0x004eb00000001000 */
[----:B---3--:R-:W3:Y:S04]  /*0850*/  MUFU.RCP R5, R5 ;  /* 0x0000000500057308 */ /* 0x008ee80000001000 */
[----:B------:R-:W-:-:S02]  /*0860*/  @!P1 IMAD.IADD R2, R2, 0x1, -R7 ;  /* 0x0000000102029824 */ /* 0x000fc400078e0a07 */
[----:B------:R-:W-:Y:S01]  /*0870*/  @!P1 VIADD R3, R3, 0x1 ;  /* 0x0000000103039836 */ /* 0x000fe20000000000 */
[----:B------:R-:W-:Y:S01]  /*0880*/  ISETP.NE.AND P1, PT, R15, RZ, PT ;  /* 0x000000ff0f00720c */ /* 0x000fe20003f25270 */
[----:B--2---:R-:W-:Y:S01]  /*0890*/  VIADD R6, R8, 0xffffffe ;  /* 0x0ffffffe08067836 */ /* 0x004fe20000000000 */
[----:B------:R-:W-:Y:S02]  /*08a0*/  ISETP.GE.U32.AND P0, PT, R2, R7, PT ;  /* 0x000000070200720c */ /* 0x000fe40003f06070 */
[----:B------:R-:W-:Y:S01]  /*08b0*/  LOP3.LUT R2, R16, R15, RZ, 0x3c, !PT ;  /* 0x0000000f10027212 */ /* 0x000fe200078e3cff */
[----:B------:R-:W2:Y:S03]  /*08c0*/  F2I.FTZ.U32.TRUNC.NTZ R7, R6 ;  /* 0x0000000600077305 */ /* 0x000ea6000021f000 */
[----:B------:R-:W-:Y:S01]  /*08d0*/  ISETP.GE.AND P2, PT, R2, RZ, PT ;  /* 0x000000ff0200720c */ /* 0x000fe20003f46270 */
[----:B---3--:R-:W-:Y:S01]  /*08e0*/  VIADD R2, R5, 0xffffffe ;  /* 0x0ffffffe05027836 */ /* 0x008fe20000000000 */
[----:B----4-:R-:W-:-:S05]  /*08f0*/  SHF.R.U32.HI R13, RZ, 0x2, R4 ;  /* 0x00000002ff0d7819 */ /* 0x010fca0000011604 */
[----:B------:R-:W-:Y:S01]  /*0900*/  @P0 VIADD R3, R3, 0x1 ;  /* 0x0000000103030836 */ /* 0x000fe20000000000 */
[----:B------:R-:W-:-:S03]  /*0910*/  SGXT.U32 R13, R13, 0x6 ;  /* 0x000000060d0d781a */ /* 0x000fc60000000000 */
[----:B------:R-:W-:Y:S02]  /*0920*/  IMAD.MOV.U32 R21, RZ, RZ, R3 ;  /* 0x000000ffff157224 */ /* 0x000fe400078e0003 */
[----:B------:R3:W4:Y:S01]  /*0930*/  F2I.FTZ.U32.TRUNC.NTZ R3, R2 ;  /* 0x0000000200037305 */ /* 0x000722000021f000 */
[----:B--2---:R-:W-:Y:S02]  /*0940*/  IMAD.MOV R6, RZ, RZ, -R7 ;  /* 0x000000ffff067224 */ /* 0x004fe400078e0a07 */
[----:B------:R-:W-:Y:S01]  /*0950*/  @!P2 IMAD.MOV R21, RZ, RZ, -R21 ;  /* 0x000000ffff15a224 */ /* 0x000fe200078e0a15 */
[----:B------:R-:W-:Y:S01]  /*0960*/  @!P1 LOP3.LUT R21, RZ, R15, RZ, 0x33, !PT ;  /* 0x0000000fff159212 */ /* 0x000fe200078e33ff */
[----:B------:R-:W-:Y:S02]  /*0970*/  IMAD R5, R6, R19, RZ ;  /* 0x0000001306057224 */ /* 0x000fe400078e02ff */
[----:B------:R-:W-:Y:S01]  /*0980*/  IMAD.MOV.U32 R6, RZ, RZ, RZ ;  /* 0x000000ffff067224 */ /* 0x000fe200078e00ff */
[--C-:B------:R-:W-:Y:S01]  /*0990*/  PRMT R12, R13, 0x6540, R21.reuse ;  /* 0x000065400d0c7816 */ /* 0x100fe20000000015 */
[----:B---3--:R-:W-:-:S02]  /*09a0*/  IMAD.MOV R2, RZ, RZ, -R21 ;  /* 0x000000ffff027224 */ /* 0x008fc400078e0a15 */
[----:B------:R-:W-:Y:S01]  /*09b0*/  IMAD.HI.U32 R7, R7, R5, R6 ;  /* 0x0000000507077227 */ /* 0x000fe200078e0006 */
[----:B------:R-:W-:Y:S02]  /*09c0*/  IABS R14, R12 ;  /* 0x0000000c000e7213 */ /* 0x000fe40000000000 */
[C---:B------:R-:W-:Y:S01]  /*09d0*/  LOP3.LUT R25, R12.reuse, 0x80, RZ, 0xfc, !PT ;  /* 0x000000800c197812 */ /* 0x040fe200078efcff */
[----:B----4-:R-:W-:Y:S01]  /*09e0*/  IMAD.MOV R5, RZ, RZ, -R3 ;  /* 0x000000ffff057224 */ /* 0x010fe200078e0a03 */
[----:B------:R-:W-:Y:S01]  /*09f0*/  LOP3.LUT R26, R12, 0xc0, RZ, 0xfc, !PT ;  /* 0x000000c00c1a7812 */ /* 0x000fe200078efcff */
[----:B------:R-:W-:Y:S01]  /*0a00*/  IMAD R2, R15, R2, R16 ;  /* 0x000000020f027224 */ /* 0x000fe200078e0210 */
[----:B------:R-:W-:Y:S01]  /*0a10*/  IABS R16, R25 ;  /* 0x0000001900107213 */ /* 0x000fe20000000000 */
[----:B------:R-:W-:Y:S01]  /*0a20*/  IMAD.MOV.U32 R15, RZ, RZ, R5 ;  /* 0x000000ffff0f7224 */ /* 0x000fe200078e0005 */
[----:B------:R-:W-:Y:S01]  /*0a30*/  IABS R20, R26 ;  /* 0x0000001a00147213 */ /* 0x000fe20000000000 */
[----:B------:R-:W-:-:S02]  /*0a40*/  IMAD.IADD R5, R9, 0x1, R2 ;  /* 0x0000000109057824 */ /* 0x000fc400078e0202 */
[----:B------:R-:W-:-:S04]  /*0a50*/  IMAD.HI.U32 R6, R7, R14, RZ ;  /* 0x0000000e07067227 */ /* 0x000fc800078e00ff */
[----:B------:R-:W-:Y:S02]  /*0a60*/  IMAD.SHL.U32 R156, R5, 0x80, RZ ;  /* 0x00000080059c7824 */ /* 0x000fe400078e00ff */
[----:B------:R-:W-:Y:S02]  /*0a70*/  IMAD.MOV R8, RZ, RZ, -R6 ;  /* 0x000000ffff087224 */ /* 0x000fe400078e0a06 */
[----:B------:R-:W-:Y:S01]  /*0a80*/  IMAD R9, R15, R18, RZ ;  /* 0x000000120f097224 */ /* 0x000fe200078e02ff */
[----:B------:R-:W-:Y:S01]  /*0a90*/  LOP3.LUT R23, R156, R13, RZ, 0xfc, !PT ;  /* 0x0000000d9c177212 */ /* 0x000fe200078efcff */
[----:B------:R-:W-:Y:S01]  /*0aa0*/  IMAD.MOV.U32 R2, RZ, RZ, RZ ;  /* 0x000000ffff027224 */ /* 0x000fe200078e00ff */
[----:B------:R-:W-:Y:S01]  /*0ab0*/  LOP3.LUT R24, R156, 0x40, R13, 0xfe, !PT ;  /* 0x000000409c187812 */ /* 0x000fe200078efe0d */
[----:B------:R-:W-:Y:S02]  /*0ac0*/  IMAD.SHL.U32 R6, R21, 0x100, RZ ;  /* 0x0000010015067824 */ /* 0x000fe400078e00ff */
[----:B------:R-:W-:Y:S01]  /*0ad0*/  IMAD.HI.U32 R2, R3, R9, R2 ;  /* 0x0000000903027227 */ /* 0x000fe200078e0002 */
[----:B------:R-:W-:-:S02]  /*0ae0*/  IABS R9, R23 ;  /* 0x0000001700097213 */ /* 0x000fc40000000000 */
[----:B------:R-:W-:Y:S01]  /*0af0*/  LOP3.LUT R22, R6, 0x40, R13, 0xfe, !PT ;  /* 0x0000004006167812 */ /* 0x000fe200078efe0d */
[C---:B------:R-:W-:Y:S01]  /*0b00*/  IMAD R14, R19.reuse, R8, R14 ;  /* 0x00000008130e7224 */ /* 0x040fe200078e020e */
[----:B------:R-:W-:Y:S01]  /*0b10*/  IABS R17, R24 ;  /* 0x0000001800117213 */ /* 0x000fe20000000000 */
[----:B------:R-:W-:Y:S01]  /*0b20*/  IMAD.HI.U32 R3, R2, R9, RZ ;  /* 0x0000000902037227 */ /* 0x000fe200078e00ff */
[----:B------:R-:W-:Y:S02]  /*0b30*/  IABS R8, R22 ;  /* 0x0000001600087213 */ /* 0x000fe40000000000 */
[----:B------:R-:W-:Y:S01]  /*0b40*/  ISETP.GT.U32.AND P3, PT, R19, R14, PT ;  /* 0x0000000e1300720c */ /* 0x000fe20003f64070 */
[----:B------:R-:W-:-:S04]  /*0b50*/  IMAD.HI.U32 R6, R7, R16, RZ ;  /* 0x0000001007067227 */ /* 0x000fc800078e00ff */
[----:B------:R-:W-:-:S04]  /*0b60*/  IMAD.HI.U32 R5, R7, R8, RZ ;  /* 0x0000000807057227 */ /* 0x000fc800078e00ff */
[----:B------:R-:W-:Y:S02]  /*0b70*/  IMAD.MOV R3, RZ, RZ, -R3 ;  /* 0x000000ffff037224 */ /* 0x000fe400078e0a03 */
[----:B------:R-:W-:-:S04]  /*0b80*/  IMAD.HI.U32 R7, R7, R20, RZ ;  /* 0x0000001407077227 */ /* 0x000fc800078e00ff */
[----:B------:R-:W-:Y:S02]  /*0b90*/  IMAD.MOV R6, RZ, RZ, -R6 ;  /* 0x000000ffff067224 */ /* 0x000fe400078e0a06 */
[----:B------:R-:W-:-:S04]  /*0ba0*/  IMAD.HI.U32 R2, R2, R17, RZ ;  /* 0x0000001102027227 */ /* 0x000fc800078e00ff */
[C---:B------:R-:W-:Y:S02]  /*0bb0*/  IMAD R3, R18.reuse, R3, R9 ;  /* 0x0000000312037224 */ /* 0x040fe400078e0209 */
[----:B------:R-:W-:Y:S02]  /*0bc0*/  IMAD.MOV R5, RZ, RZ, -R5 ;  /* 0x000000ffff057224 */ /* 0x000fe400078e0a05 */
[----:B------:R-:W-:Y:S01]  /*0bd0*/  IMAD.MOV R9, RZ, RZ, -R7 ;  /* 0x000000ffff097224 */ /* 0x000fe200078e0a07 */
[----:B------:R-:W-:Y:S01]  /*0be0*/  ISETP.GT.U32.AND P2, PT, R18, R3, PT ;  /* 0x000000031200720c */ /* 0x000fe20003f44070 */
[C---:B------:R-:W-:Y:S02]  /*0bf0*/  IMAD R15, R19.reuse, R6, R16 ;  /* 0x00000006130f7224 */ /* 0x040fe400078e0210 */
[----:B------:R-:W-:Y:S02]  /*0c00*/  IMAD.MOV R2, RZ, RZ, -R2 ;  /* 0x000000ffff027224 */ /* 0x000fe400078e0a02 */
[C---:B------:R-:W-:Y:S01]  /*0c10*/  IMAD R7, R19.reuse, R5, R8 ;  /* 0x0000000513077224 */ /* 0x040fe200078e0208 */
[C---:B------:R-:W-:Y:S01]  /*0c20*/  ISETP.GT.U32.AND P5, PT, R19.reuse, R15, PT ;  /* 0x0000000f1300720c */ /* 0x040fe20003fa4070 */
[----:B------:R-:W-:-:S02]  /*0c30*/  IMAD R16, R19, R9, R20 ;  /* 0x0000000913107224 */ /* 0x000fc400078e0214 */
[----:B------:R-:W-:Y:S01]  /*0c40*/  IMAD R5, R18, R2, R17 ;  /* 0x0000000212057224 */ /* 0x000fe200078e0211 */
[----:B------:R-:W2:Y:S01]  /*0c50*/  LDC.64 R8, c[0x0][0x230] ;  /* 0x00008c00ff087b82 */ /* 0x000ea20000000a00 */
[--C-:B------:R-:W-:Y:S01]  /*0c60*/  @!P3 IMAD.IADD R14, R14, 0x1, -R19.reuse ;  /* 0x000000010e0eb824 */ /* 0x100fe200078e0a13 */
[----:B------:R-:W-:Y:S01]  /*0c70*/  ISETP.GT.U32.AND P0, PT, R19, R16, PT ;  /* 0x000000101300720c */ /* 0x000fe20003f04070 */
[----:B------:R-:W-:Y:S01]  /*0c80*/  @!P2 IMAD.IADD R3, R3, 0x1, -R18 ;  /* 0x000000010303a824 */ /* 0x000fe200078e0a12 */
[----:B------:R-:W-:Y:S01]  /*0c90*/  ISETP.GT.U32.AND P1, PT, R18, R5, PT ;  /* 0x000000051200720c */ /* 0x000fe20003f24070 */
[C---:B------:R-:W-:Y:S01]  /*0ca0*/  IMAD.SHL.U32 R17, R4.reuse, 0x10, RZ ;  /* 0x0000001004117824 */ /* 0x040fe200078e00ff */
[----:B------:R-:W-:Y:S01]  /*0cb0*/  ISETP.GT.U32.AND P4, PT, R19, R7, PT ;  /* 0x000000071300720c */ /* 0x000fe20003f84070 */
[----:B------:R-:W-:Y:S02]  /*0cc0*/  IMAD.SHL.U32 R6, R4, 0x2, RZ ;  /* 0x0000000204067824 */ /* 0x000fe400078e00ff */
[----:B------:R-:W-:Y:S01]  /*0cd0*/  @!P5 IMAD.IADD R15, R15, 0x1, -R19 ;  /* 0x000000010f0fd824 */ /* 0x000fe200078e0a13 */
[----:B------:R-:W-:Y:S01]  /*0ce0*/  ISETP.GT.U32.AND P5, PT, R18, R3, PT ;  /* 0x000000031200720c */ /* 0x000fe20003fa4070 */
[----:B------:R-:W-:-:S04]  /*0cf0*/  IMAD.SHL.U32 R2, R4, 0x8, RZ ;  /* 0x0000000804027824 */ /* 0x000fc800078e00ff */
[--C-:B------:R-:W-:Y:S01]  /*0d00*/  @!P0 IMAD.IADD R16, R16, 0x1, -R19.reuse ;  /* 0x0000000110108824 */ /* 0x100fe200078e0a13 */
[----:B------:R-:W-:Y:S01]  /*0d10*/  ISETP.GT.U32.AND P0, PT, R19, R15, PT ;  /* 0x0000000f1300720c */ /* 0x000fe20003f04070 */
[--C-:B------:R-:W-:Y:S01]  /*0d20*/  @!P1 IMAD.IADD R5, R5, 0x1, -R18.reuse ;  /* 0x0000000105059824 */ /* 0x100fe200078e0a12 */
[----:B------:R-:W-:Y:S01]  /*0d30*/  ISETP.GT.U32.AND P1, PT, R19, R14, PT ;  /* 0x0000000e1300720c */ /* 0x000fe20003f24070 */
[----:B------:R-:W-:Y:S01]  /*0d40*/  @!P4 IMAD.IADD R7, R7, 0x1, -R19 ;  /* 0x000000010707c824 */ /* 0x000fe200078e0a13 */
[----:B------:R-:W-:Y:S02]  /*0d50*/  ISETP.GT.U32.AND P2, PT, R19, R16, PT ;  /* 0x000000101300720c */ /* 0x000fe40003f44070 */
[----:B------:R-:W-:Y:S01]  /*0d60*/  ISETP.GT.U32.AND P3, PT, R18, R5, PT ;  /* 0x000000051200720c */ /* 0x000fe20003f64070 */
[----:B------:R-:W-:Y:S01]  /*0d70*/  @!P5 IMAD.IADD R3, R3, 0x1, -R18 ;  /* 0x000000010303d824 */ /* 0x000fe200078e0a12 */
[----:B------:R-:W-:Y:S02]  /*0d80*/  ISETP.GT.U32.AND P6, PT, R19, R7, PT ;  /* 0x000000071300720c */ /* 0x000fe40003fc4070 */
[----:B------:R-:W-:-:S02]  /*0d90*/  ISETP.GE.AND P4, PT, R12, RZ, PT ;  /* 0x000000ff0c00720c */ /* 0x000fc40003f86270 */
[----:B------:R-:W-:Y:S01]  /*0da0*/  ISETP.GE.AND P5, PT, R22, RZ, PT ;  /* 0x000000ff1600720c */ /* 0x000fe20003fa6270 */
[--C-:B------:R-:W-:Y:S01]  /*0db0*/  @!P0 IMAD.IADD R15, R15, 0x1, -R19.reuse ;  /* 0x000000010f0f8824 */ /* 0x100fe200078e0a13 */
[----:B------:R-:W-:Y:S01]  /*0dc0*/  ISETP.GE.AND P0, PT, R23, RZ, PT ;  /* 0x000000ff1700720c */ /* 0x000fe20003f06270 */
[--C-:B------:R-:W-:Y:S01]  /*0dd0*/  @!P1 IMAD.IADD R14, R14, 0x1, -R19.reuse ;  /* 0x000000010e0e9824 */ /* 0x100fe200078e0a13 */
[----:B------:R-:W-:Y:S01]  /*0de0*/  ISETP.GE.AND P1, PT, R24, RZ, PT ;  /* 0x000000ff1800720c */ /* 0x000fe20003f26270 */
[----:B--2---:R-:W-:Y:S01]  /*0df0*/  VIADD R23, R8, 0x3f ;  /* 0x0000003f08177836 */ /* 0x004fe20000000000 */
[----:B------:R-:W-:Y:S01]  /*0e00*/  LOP3.LUT R22, R17, 0x30, RZ, 0xc0, !PT ;  /* 0x0000003011167812 */ /* 0x000fe200078ec0ff */
[----:B------:R-:W-:Y:S01]  /*0e10*/  @!P3 IMAD.IADD R5, R5, 0x1, -R18 ;  /* 0x000000010505b824 */ /* 0x000fe200078e0a12 */
[----:B------:R-:W-:Y:S01]  /*0e20*/  LOP3.LUT R18, R6, 0x30, R17, 0x48, !PT ;  /* 0x0000003006127812 */ /* 0x000fe200078e4811 */
[--C-:B------:R-:W-:Y:S01]  /*0e30*/  @!P2 IMAD.IADD R16, R16, 0x1, -R19.reuse ;  /* 0x000000011010a824 */ /* 0x100fe200078e0a13 */
[----:B------:R-:W-:Y:S01]  /*0e40*/  ISETP.NE.AND P2, PT, R10, RZ, PT ;  /* 0x000000ff0a00720c */ /* 0x000fe20003f45270 */
[----:B------:R-:W-:Y:S01]  /*0e50*/  @!P6 IMAD.IADD R7, R7, 0x1, -R19 ;  /* 0x000000010707e824 */ /* 0x000fe200078e0a13 */
[----:B------:R-:W-:Y:S01]  /*0e60*/  LOP3.LUT R10, RZ, R10, RZ, 0x33, !PT ;  /* 0x0000000aff0a7212 */ /* 0x000fe200078e33ff */
[----:B------:R-:W-:Y:S01]  /*0e70*/  IMAD R12, R13, 0x40, R18 ;  /* 0x000000400d0c7824 */ /* 0x000fe200078e0212 */
[----:B------:R-:W-:Y:S01]  /*0e80*/  LOP3.LUT R13, R18, 0xfc0, R17, 0xf8, !PT ;  /* 0x00000fc0120d7812 */ /* 0x000fe200078ef811 */
[----:B------:R-:W-:Y:S01]  /*0e90*/  @!P0 IMAD.MOV R3, RZ, RZ, -R3 ;  /* 0x000000ffff038224 */ /* 0x000fe200078e0a03 */
[----:B------:R-:W-:Y:S01]  /*0ea0*/  ISETP.GE.AND P6, PT, R25, RZ, PT ;  /* 0x000000ff1900720c */ /* 0x000fe20003fc6270 */
[----:B------:R-:W-:Y:S01]  /*0eb0*/  @!P1 IMAD.MOV R5, RZ, RZ, -R5 ;  /* 0x000000ffff059224 */ /* 0x000fe200078e0a05 */
[----:B------:R-:W-:Y:S01]  /*0ec0*/  ISETP.GT.AND P1, PT, R23, 0x3f, PT ;  /* 0x0000003f1700780c */ /* 0x000fe20003f24270 */
[----:B------:R-:W-:Y:S01]  /*0ed0*/  VIADD R19, R8, 0xffffffc0 ;  /* 0xffffffc008137836 */ /* 0x000fe20000000000 */
[----:B------:R-:W-:Y:S01]  /*0ee0*/  SEL R17, R10, R3, !P2 ;  /* 0x000000030a117207 */ /* 0x000fe20005000000 */
[----:B------:R-:W-:Y:S01]  /*0ef0*/  @!P4 IMAD.MOV R14, RZ, RZ, -R14 ;  /* 0x000000ffff0ec224 */ /* 0x000fe200078e0a0e */
[----:B------:R-:W-:Y:S01]  /*0f00*/  SEL R3, RZ, 0x10, !P1 ;  /* 0x00000010ff037807 */ /* 0x000fe20004800000 */
[----:B------:R-:W-:Y:S01]  /*0f10*/  @!P5 IMAD.MOV R7, RZ, RZ, -R7 ;  /* 0x000000ffff07d224 */ /* 0x000fe200078e0a07 */
[----:B------:R-:W-:-:S02]  /*0f20*/  ISETP.GE.AND P1, PT, R26, RZ, PT ;  /* 0x000000ff1a00720c */ /* 0x000fc40003f26270 */
[----:B------:R-:W-:Y:S02]  /*0f30*/  CS2R R24, SRZ ;  /* 0x0000000000187805 */ /* 0x000fe4000001ff00 */
[C---:B------:R-:W-:Y:S02]  /*0f40*/  ISETP.GE.AND P0, PT, R22.reuse, R8, PT ;  /* 0x000000081600720c */ /* 0x040fe40003f06270 */
[----:B------:R-:W-:Y:S02]  /*0f50*/  CS2R R26, SRZ ;  /* 0x00000000001a7805 */ /* 0x000fe4000001ff00 */
[----:B------:R-:W-:Y:S01]  /*0f60*/  ISETP.GE.AND P3, PT, R22, R19, PT ;  /* 0x000000131600720c */ /* 0x000fe20003f66270 */
[----:B------:R-:W-:Y:S01]  /*0f70*/  @!P6 IMAD.MOV R15, RZ, RZ, -R15 ;  /* 0x000000ffff0fe224 */ /* 0x000fe200078e0a0f */
[----:B------:R-:W-:Y:S02]  /*0f80*/  SEL R3, R3, RZ, !P0 ;  /* 0x000000ff03037207 */ /* 0x000fe40004000000 */
[----:B------:R-:W-:-:S02]  /*0f90*/  SEL R10, R10, R5, !P2 ;  /* 0x000000050a0a7207 */ /* 0x000fc40005000000 */
[----:B------:R-:W-:Y:S02]  /*0fa0*/  ISETP.NE.AND P0, PT, R11, RZ, PT ;  /* 0x000000ff0b00720c */ /* 0x000fe40003f05270 */
[----:B------:R-:W-:Y:S01]  /*0fb0*/  ISETP.GT.AND P2, PT, R23, 0x7f, PT ;  /* 0x0000007f1700780c */ /* 0x000fe20003f44270 */
[----:B------:R-:W-:Y:S01]  /*0fc0*/  @!P1 IMAD.MOV R16, RZ, RZ, -R16 ;  /* 0x000000ffff109224 */ /* 0x000fe200078e0a10 */
[----:B------:R-:W-:Y:S02]  /*0fd0*/  SEL R5, RZ, 0x10, P3 ;  /* 0x00000010ff057807 */ /* 0x000fe40001800000 */
[----:B------:R-:W-:Y:S02]  /*0fe0*/  LOP3.LUT R11, RZ, R11, RZ, 0x33, !PT ;  /* 0x0000000bff0b7212 */ /* 0x000fe400078e33ff */
[----:B------:R-:W-:Y:S02]  /*0ff0*/  SEL R5, R5, RZ, P2 ;  /* 0x000000ff05057207 */ /* 0x000fe40001000000 */
[----:B------:R-:W-:-:S02]  /*1000*/  SEL R19, R11, R14, !P0 ;  /* 0x0000000e0b137207 */ /* 0x000fc40004000000 */
[C---:B------:R-:W-:Y:S02]  /*1010*/  SEL R7, R11.reuse, R7, !P0 ;  /* 0x000000070b077207 */ /* 0x040fe40004000000 */
[C---:B------:R-:W-:Y:S02]  /*1020*/  SEL R15, R11.reuse, R15, !P0 ;  /* 0x0000000f0b0f7207 */ /* 0x040fe40004000000 */
[----:B------:R-:W-:Y:S01]  /*1030*/  SEL R11, R11, R16, !P0 ;  /* 0x000000100b0b7207 */ /* 0x000fe20004000000 */
[--C-:B------:R-:W-:Y:S01]  /*1040*/  IMAD R7, R7, UR5, R22.reuse ;  /* 0x0000000507077c24 */ /* 0x100fe2000f8e0216 */
[----:B------:R-:W-:Y:S01]  /*1050*/  ISETP.NE.U32.AND P0, PT, R5, RZ, PT ;  /* 0x000000ff0500720c */ /* 0x000fe20003f05070 */
[--C-:B------:R-:W-:Y:S01]  /*1060*/  IMAD R5, R19, UR5, R22.reuse ;  /* 0x0000000513057c24 */ /* 0x100fe2000f8e0216 */
[----:B------:R-:W-:Y:S01]  /*1070*/  ISETP.NE.U32.AND P1, PT, R3, RZ, PT ;  /* 0x000000ff0300720c */ /* 0x000fe20003f25070 */
[-CC-:B------:R-:W-:Y:S01]  /*1080*/  IMAD R3, R17, R9.reuse, R22.reuse ;  /* 0x0000000911037224 */ /* 0x180fe200078e0216 */
[----:B------:R-:W-:Y:S01]  /*1090*/  LOP3.LUT R2, R2, 0xf8, RZ, 0xc0, !PT ;  /* 0x000000f802027812 */ /* 0x000fe200078ec0ff */
[--C-:B------:R-:W-:Y:S01]  /*10a0*/  IMAD R9, R10, R9, R22.reuse ;  /* 0x000000090a097224 */ /* 0x100fe200078e0216 */
[----:B------:R-:W-:Y:S01]  /*10b0*/  IADD3 R18, P2, R5, UR10, RZ ;  /* 0x0000000a05127c10 */ /* 0x000fe2000ff5e0ff */
[--C-:B------:R-:W-:Y:S01]  /*10c0*/  IMAD R10, R15, UR5, R22.reuse ;  /* 0x000000050f0a7c24 */ /* 0x100fe2000f8e0216 */
[----:B------:R-:W-:Y:S01]  /*10d0*/  IADD3 R20, P3, R7, UR10, RZ ;  /* 0x0000000a07147c10 */ /* 0x000fe2000ff7e0ff */
[----:B------:R-:W-:Y:S01]  /*10e0*/  IMAD R11, R11, UR5, R22 ;  /* 0x000000050b0b7c24 */ /* 0x000fe2000f8e0216 */
[----:B------:R-:W-:-:S02]  /*10f0*/  PRMT R2, R2, 0x6540, R21 ;  /* 0x0000654002027816 */ /* 0x000fc40000000015 */
[----:B------:R-:W-:Y:S01]  /*1100*/  LEA.HI.X.SX32 R19, R5, UR11, 0x1, P2 ;  /* 0x0000000b05137c11 */ /* 0x000fe200090f0eff */
[----:B------:R-:W-:Y:S01]  /*1110*/  VIADD R5, R12, UR7 ;  /* 0x000000070c057c36 */ /* 0x000fe20008000000 */
[----:B------:R-:W-:Y:S01]  /*1120*/  LEA.HI.X.SX32 R21, R7, UR11, 0x1, P3 ;  /* 0x0000000b07157c11 */ /* 0x000fe200098f0eff */
[----:B------:R-:W-:Y:S01]  /*1130*/  VIADD R7, R13, UR7 ;  /* 0x000000070d077c36 */ /* 0x000fe20008000000 */
[----:B------:R-:W-:Y:S02]  /*1140*/  IADD3 R14, P2, R3, UR8, RZ ;  /* 0x00000008030e7c10 */ /* 0x000fe4000ff5e0ff */
[----:B------:R-:W-:Y:S02]  /*1150*/  IADD3 R16, P3, R9, UR8, RZ ;  /* 0x0000000809107c10 */ /* 0x000fe4000ff7e0ff */
[----:B------:R-:W-:Y:S01]  /*1160*/  LEA.HI.X.SX32 R15, R3, UR9, 0x1, P2 ;  /* 0x00000009030f7c11 */ /* 0x000fe200090f0eff */
[----:B------:R-:W-:Y:S01]  /*1170*/  IMAD.MOV.U32 R3, RZ, RZ, RZ ;  /* 0x000000ffff037224 */ /* 0x000fe200078e00ff */
[----:B------:R-:W-:-:S02]  /*1180*/  IADD3 R152, P4, R10, UR10, RZ ;  /* 0x0000000a0a987c10 */ /* 0x000fc4000ff9e0ff */
[----:B------:R-:W-:Y:S01]  /*1190*/  LEA.HI.X.SX32 R17, R9, UR9, 0x1, P3 ;  /* 0x0000000909117c11 */ /* 0x000fe200098f0eff */
[----:B------:R-:W-:Y:S01]  /*11a0*/  @!PT LDS RZ, [RZ] ;  /* 0x00000000fffff984 */ /* 0x000fe20000000800 */
[----:B------:R-:W-:Y:S01]  /*11b0*/  @!PT LDS RZ, [RZ] ;  /* 0x00000000fffff984 */ /* 0x000fe20000000800 */
[----:B------:R-:W-:Y:S01]  /*11c0*/  @!PT LDS RZ, [RZ] ;  /* 0x00000000fffff984 */ /* 0x000fe20000000800 */
[----:B------:R-:W-:Y:S01]  /*11d0*/  LDGSTS.E.BYPASS.128 [R5+0x800], desc[UR20][R14.64], P1 ;  /* 0x008000000e057fae */ /* 0x000fe20008901c54 */
[----:B------:R-:W-:Y:S02]  /*11e0*/  IADD3 R154, P5, R11, UR10, RZ ;  /* 0x0000000a0b9a7c10 */ /* 0x000fe4000ffbe0ff */
[----:B------:R-:W-:Y:S01]  /*11f0*/  LEA.HI.X.SX32 R153, R10, UR11, 0x1, P4 ;  /* 0x0000000b0a997c11 */ /* 0x000fe2000a0f0eff */
[----:B------:R-:W-:Y:S01]  /*1200*/  LDGSTS.E.BYPASS.128 [R7+0x1800], desc[UR20][R16.64], P1 ;  /* 0x0180000010077fae */ /* 0x000fe20008901c54 */
[----:B------:R-:W-:Y:S02]  /*1210*/  LEA.HI.X.SX32 R155, R11, UR11, 0x1, P5 ;  /* 0x0000000b0b9b7c11 */ /* 0x000fe4000a8f0eff */
[----:B------:R-:W-:Y:S01]  /*1220*/  SHF.R.U32.HI R9, RZ, 0x5, R4 ;  /* 0x00000005ff097819 */ /* 0x000fe20000011604 */
[----:B------:R-:W0:Y:S01]  /*1230*/  LDGDEPBAR ;  /* 0x00000000000079af */ /* 0x000e220000000000 */
[----:B------:R-:W-:-:S02]  /*1240*/  LOP3.LUT R10, R4, 0x1f, RZ, 0xc0, !PT ;  /* 0x0000001f040a7812 */ /* 0x000fc400078ec0ff */
[----:B------:R-:W-:Y:S01]  /*1250*/  SGXT.U32 R9, R9, 0x3 ;  /* 0x000000030909781a */ /* 0x000fe20000000000 */
[----:B------:R-:W-:Y:S04]  /*1260*/  LDGSTS.E.BYPASS.128 [R5+0x6800], desc[UR20][R18.64], P1 ;  /* 0x0680000012057fae */ /* 0x000fe80008901c54 */
[----:B------:R-:W-:Y:S04]  /*1270*/  LDGSTS.E.BYPASS.128 [R7+0x7800], desc[UR20][R20.64], P1 ;  /* 0x0780000014077fae */ /* 0x000fe80008901c54 */
[----:B------:R-:W-:Y:S04]  /*1280*/  LDGSTS.E.BYPASS.128 [R7+0x8800], desc[UR20][R152.64], P1 ;  /* 0x0880000098077fae */ /* 0x000fe80008901c54 */
[----:B------:R-:W-:Y:S04]  /*1290*/  LDGSTS.E.BYPASS.128 [R7+0x9800], desc[UR20][R154.64], P1 ;  /* 0x098000009a077fae */ /* 0x000fe80008901c54 */
[----:B------:R-:W0:Y:S01]  /*12a0*/  LDGDEPBAR ;  /* 0x00000000000079af */ /* 0x000e220000000000 */
[----:B------:R-:W-:Y:S06]  /*12b0*/  BAR.SYNC.DEFER_BLOCKING 0x0 ;  /* 0x0000000000007b1d */ /* 0x000fec0000010000 */
[----:B------:R-:W-:Y:S01]  /*12c0*/  @!PT LDS RZ, [RZ] ;  /* 0x00000000fffff984 */ /* 0x000fe20000000800 */
[----:B------:R-:W-:Y:S01]  /*12d0*/  @!PT LDS RZ, [RZ] ;  /* 0x00000000fffff984 */ /* 0x000fe20000000800 */
[----:B------:R-:W-:Y:S01]  /*12e0*/  @!PT LDS RZ, [RZ] ;  /* 0x00000000fffff984 */ /* 0x000fe20000000800 */
[----:B------:R-:W-:Y:S04]  /*12f0*/  LDGSTS.E.BYPASS.128 [R5+0x2800], desc[UR20][R14.64+0x40], P0 ;  /* 0x028000400e057fae */ /* 0x000fe80008101c54 */
[----:B------:R-:W-:Y:S04]  /*1300*/  LDGSTS.E.BYPASS.128 [R7+0x3800], desc[UR20][R16.64+0x40], P0 ;  /* 0x0380004010077fae */ /* 0x000fe80008101c54 */
[----:B------:R-:W0:Y:S04]  /*1310*/  LDGDEPBAR ;  /* 0x00000000000079af */ /* 0x000e280000000000 */
[----:B------:R2:W-:Y:S04]  /*1320*/  LDGSTS.E.BYPASS.128 [R5+0xa800], desc[UR20][R18.64+0x40], P0 ;  /* 0x0a80004012057fae */ /* 0x0005e80008101c54 */
[----:B------:R-:W-:Y:S04]  /*1330*/  LDGSTS.E.BYPASS.128 [R7+0xb800], desc[UR20][R20.64+0x40], P0 ;  /* 0x0b80004014077fae */ /* 0x000fe80008101c54 */
[----:B------:R-:W-:Y:S04]  /*1340*/  LDGSTS.E.BYPASS.128 [R7+0xc800], desc[UR20][R152.64+0x40], P0 ;  /* 0x0c80004098077fae */ /* 0x000fe80008101c54 */
[----:B------:R3:W-:Y:S01]  /*1350*/  LDGSTS.E.BYPASS.128 [R7+0xd800], desc[UR20][R154.64+0x40], P0 ;  /* 0x0d8000409a077fae */ /* 0x0007e20008101c54 */
[----:B------:R-:W-:-:S02]  /*1360*/  ISETP.GE.AND P0, PT, R23, 0x40, PT ;  /* 0x000000401700780c */ /* 0x000fc40003f06270 */
[----:B--2---:R-:W-:Y:S01]  /*1370*/  SHF.R.U32.HI R5, RZ, 0x5, R4 ;  /* 0x00000005ff057819 */ /* 0x004fe20000011604 */
[----:B------:R-:W0:Y:S01]  /*1380*/  LDGDEPBAR ;  /* 0x00000000000079af */ /* 0x000e220000000000 */
[----:B---3--:R-:W-:-:S04]  /*1390*/  LOP3.LUT R7, R156, R9, RZ, 0xfc, !PT ;  /* 0x000000099c077212 */ /* 0x008fc800078efcff */
[C---:B------:R-:W-:Y:S02]  /*13a0*/  LOP3.LUT R174, R7.reuse, 0x8, RZ, 0xfc, !PT ;  /* 0x0000000807ae7812 */ /* 0x040fe400078efcff */
[C---:B------:R-:W-:Y:S02]  /*13b0*/  LOP3.LUT R173, R7.reuse, 0x10, RZ, 0xfc, !PT ;  /* 0x0000001007ad7812 */ /* 0x040fe400078efcff */
[C---:B------:R-:W-:Y:S02]  /*13c0*/  LOP3.LUT R172, R7.reuse, 0x18, RZ, 0xfc, !PT ;  /* 0x0000001807ac7812 */ /* 0x040fe400078efcff */
[C---:B------:R-:W-:Y:S02]  /*13d0*/  LOP3.LUT R171, R7.reuse, 0x20, RZ, 0xfc, !PT ;  /* 0x0000002007ab7812 */ /* 0x040fe400078efcff */
[C---:B------:R-:W-:Y:S02]  /*13e0*/  LOP3.LUT R169, R7.reuse, 0x28, RZ, 0xfc, !PT ;  /* 0x0000002807a97812 */ /* 0x040fe400078efcff */
[----:B------:R-:W-:-:S02]  /*13f0*/  LOP3.LUT R170, R7, 0x30, RZ, 0xfc, !PT ;  /* 0x0000003007aa7812 */ /* 0x000fc400078efcff */
        /* <DEDUP_REMOVED lines=8> */
[----:B------:R-:W-:Y:S01]  /*1480*/  LOP3.LUT R156, R7, 0x78, RZ, 0xfc, !PT ;  /* 0x00000078079c7812 */ /* 0x000fe200078efcff */
[----:B------:R-:W-:Y:S06]  /*1490*/  @!P0 BRA `(.L_x_0) ;  /* 0x0000000800e08947 */ /* 0x000fec0003800000 */
[----:B------:R-:W-:Y:S01]  /*14a0*/  SHF.R.S32.HI R24, RZ, 0x1f, R23 ;  /* 0x0000001fff187819 */ /* 0x000fe20000011417 */
[----:B------:R-:W-:Y:S01]  /*14b0*/  VIADD R11, R8, 0xffffff80 ;  /* 0xffffff80080b7836 */ /* 0x000fe20000000000 */
[----:B------:R-:W-:Y:S01]  /*14c0*/  IADD3 R188, P0, R154, 0x80, RZ ;  /* 0x000000809abc7810 */ /* 0x000fe20007f1e0ff */
[----:B------:R-:W-:Y:S01]  /*14d0*/  IMAD.MOV.U32 R3, RZ, RZ, RZ ;  /* 0x000000ffff037224 */ /* 0x000fe200078e00ff */
[----:B------:R-:W-:Y:S02]  /*14e0*/  LEA.HI R23, R24, R23, RZ, 0x6 ;  /* 0x0000001718177211 */ /* 0x000fe400078f30ff */
[----:B------:R-:W-:Y:S02]  /*14f0*/  CS2R R24, SRZ ;  /* 0x0000000000187805 */ /* 0x000fe4000001ff00 */
[----:B------:R-:W-:Y:S02]  /*1500*/  IADD3 R189, P1, R152, 0x80, RZ ;  /* 0x0000008098bd7810 */ /* 0x000fe40007f3e0ff */
[----:B------:R-:W-:-:S02]  /*1510*/  CS2R R26, SRZ ;  /* 0x00000000001a7805 */ /* 0x000fc4000001ff00 */
[----:B------:R-:W-:Y:S02]  /*1520*/  IADD3 R190, P2, R20, 0x80, RZ ;  /* 0x0000008014be7810 */ /* 0x000fe40007f5e0ff */
[----:B------:R-:W-:Y:S02]  /*1530*/  CS2R R28, SRZ ;  /* 0x00000000001c7805 */ /* 0x000fe4000001ff00 */
[----:B------:R-:W-:Y:S02]  /*1540*/  IADD3 R191, P3, R18, 0x80, RZ ;  /* 0x0000008012bf7810 */ /* 0x000fe40007f7e0ff */
[----:B------:R-:W-:Y:S02]  /*1550*/  CS2R R30, SRZ ;  /* 0x00000000001e7805 */ /* 0x000fe4000001ff00 */
[----:B------:R-:W-:Y:S02]  /*1560*/  IADD3 R192, P4, R16, 0x80, RZ ;  /* 0x0000008010c07810 */ /* 0x000fe40007f9e0ff */
[----:B------:R-:W-:-:S02]  /*1570*/  CS2R R32, SRZ ;  /* 0x0000000000207805 */ /* 0x000fc4000001ff00 */
[----:B------:R-:W-:Y:S02]  /*1580*/  IADD3 R193, P5, R14, 0x80, RZ ;  /* 0x000000800ec17810 */ /* 0x000fe40007fbe0ff */
[----:B------:R-:W-:Y:S02]  /*1590*/  CS2R R34, SRZ ;  /* 0x0000000000227805 */ /* 0x000fe4000001ff00 */
[----:B------:R-:W-:Y:S02]  /*15a0*/  SHF.R.S32.HI R23, RZ, 0x6, R23 ;  /* 0x00000006ff177819 */ /* 0x000fe40000011417 */
[----:B------:R-:W-:Y:S02]  /*15b0*/  CS2R R36, SRZ ;  /* 0x0000000000247805 */ /* 0x000fe4000001ff00 */
[----:B------:R-:W-:Y:S02]  /*15c0*/  LOP3.LUT R187, R5, 0x7fffffc, RZ, 0xc0, !PT ;  /* 0x07fffffc05bb7812 */ /* 0x000fe400078ec0ff */
        /* <DEDUP_REMOVED lines=57> */
[----:B------:R-:W-:Y:S01]  /*1960*/  IMAD.X R175, RZ, RZ, R155, P0 ;  /* 0x000000ffffaf7224 */ /* 0x000fe200000e069b */
[----:B------:R-:W-:Y:S01]  /*1970*/  UIADD3 UR22, UR7, 0x800, URZ ;  /* 0x0000080007167890 */ /* 0x000fe2000fffe03f */
[----:B------:R-:W-:Y:S01]  /*1980*/  IMAD.X R180, RZ, RZ, R153, P1 ;  /* 0x000000ffffb47224 */ /* 0x000fe200008e0699 */
[----:B------:R-:W-:Y:S01]  /*1990*/  UIADD3 UR23, UR7, 0x6800, URZ ;  /* 0x0000680007177890 */ /* 0x000fe2000fffe03f */
[----:B------:R-:W-:Y:S01]  /*19a0*/  IMAD.X R181, RZ, RZ, R21, P2 ;  /* 0x000000ffffb57224 */ /* 0x000fe200010e0615 */
[----:B------:R-:W-:Y:S01]  /*19b0*/  UMOV UR8, 0xffffffff ;  /* 0xffffffff00087882 */ /* 0x000fe20000000000 */
[----:B------:R-:W-:Y:S01]  /*19c0*/  IMAD.X R182, RZ, RZ, R19, P3 ;  /* 0x000000ffffb67224 */ /* 0x000fe200018e0613 */
[----:B------:R-:W-:Y:S01]  /*19d0*/  UMOV UR5, URZ ;  /* 0x0000003f00057c82 */ /* 0x000fe20008000000 */
[----:B------:R-:W-:Y:S01]  /*19e0*/  IMAD.X R183, RZ, RZ, R17, P4 ;  /* 0x000000ffffb77224 */ /* 0x000fe200020e0611 */
[----:B------:R-:W-:Y:S01]  /*19f0*/  UMOV UR6, URZ ;  /* 0x0000003f00067c82 */ /* 0x000fe20008000000 */
[----:B------:R-:W-:Y:S01]  /*1a00*/  IMAD.X R184, RZ, RZ, R15, P5 ;  /* 0x000000ffffb87224 */ /* 0x000fe200028e060f */
[----:B------:R-:W-:Y:S01]  /*1a10*/  UMOV UR18, 0x1 ;  /* 0x0000000100127882 */ /* 0x000fe20000000000 */
[----:B------:R-:W-:Y:S01]  /*1a20*/  VIADD R186, R23, 0xfffffffe ;  /* 0xfffffffe17ba7836 */ /* 0x000fe20000000000 */
[----:B------:R-:W-:-:S06]  /*1a30*/  UMOV UR4, URZ ;  /* 0x0000003f00047c82 */ /* 0x000fcc0008000000 */
.L_x_1:
[----:B--2---:R-:W2:Y:S01]  /*1a40*/  SHFL.IDX PT, R8, R187, RZ, 0x1f ;  /* 0x00001fffbb087589 */ /* 0x004ea200000e0000 */
[----:B------:R-:W-:Y:S01]  /*1a50*/  UIADD3 UR8, UR8, 0x1, URZ ;  /* 0x0000000108087890 */ /* 0x000fe2000fffe03f */
[----:B------:R-:W-:-:S04]  /*1a60*/  DEPBAR.LE SB0, 0x2 ;  /* 0x000080800000791a */ /* 0x000fc80000000000 */
[----:B------:R-:W-:Y:S01]  /*1a70*/  UISETP.GE.AND UP0, UPT, UR8, 0x3, UPT ;  /* 0x000000030800788c */ /* 0x000fe2000bf06270 */
[----:B------:R-:W-:Y:S01]  /*1a80*/  BAR.SYNC.DEFER_BLOCKING 0x0 ;  /* 0x0000000000007b1d */ /* 0x000fe20000010000 */
[----:B------:R-:W-:Y:S01]  /*1a90*/  IADD3 R152, P6, R193, UR5, RZ ;  /* 0x00000005c1987c10 */ /* 0x000fe2000ffde0ff */
[----:B------:R-:W-:Y:S01]  /*1aa0*/  UIADD3 UR18, UR18, 0x1, URZ ;  /* 0x0000000112127890 */ /* 0x000fe2000fffe03f */
[----:B------:R-:W-:Y:S01]  /*1ab0*/  IADD3 R154, P5, R192, UR5, RZ ;  /* 0x00000005c09a7c10 */ /* 0x000fe2000ffbe0ff */
[----:B------:R-:W-:Y:S01]  /*1ac0*/  USEL UR19, UR8, URZ, !UP0 ;  /* 0x0000003f08137287 */ /* 0x000fe2000c000000 */
[----:B------:R-:W-:Y:S01]  /*1ad0*/  IADD3.X R153, R184, UR6, RZ, P6, !PT ;  /* 0x00000006b8997c10 */ /* 0x000fe2000b7fe4ff */
[----:B------:R-:W-:Y:S01]  /*1ae0*/  UMOV UR15, 0x80000020 ;  /* 0x80000020000f7882 */ /* 0x000fe20000000000 */
[----:B------:R-:W-:Y:S01]  /*1af0*/  UMOV UR11, 0x80000020 ;  /* 0x80000020000b7882 */ /* 0x000fe20000000000 */
[----:B------:R-:W-:Y:S01]  /*1b00*/  ULEA UR8, UR19, UR22, 0xd ;  /* 0x0000001613087291 */ /* 0x000fe2000f8e683f */
[----:B------:R-:W-:-:S02]  /*1b10*/  IADD3 R14, P4, R191, UR5, RZ ;  /* 0x00000005bf0e7c10 */ /* 0x000fc4000ff9e0ff */
[----:B------:R-:W-:Y:S01]  /*1b20*/  IADD3 R16, P3, R190, UR5, RZ ;  /* 0x00000005be107c10 */ /* 0x000fe2000ff7e0ff */
[----:B------:R-:W-:Y:S01]  /*1b30*/  USHF.R.U32.HI UR10, URZ, 0x4, UR8 ;  /* 0x000000043f0a7899 */ /* 0x000fe20008011608 */
[----:B------:R-:W-:Y:S01]  /*1b40*/  IADD3 R18, P2, R189, UR5, RZ ;  /* 0x00000005bd127c10 */ /* 0x000fe2000ff5e0ff */
[----:B------:R-:W-:Y:S01]  /*1b50*/  ULEA UR8, UR19, UR23, 0xe ;  /* 0x0000001713087291 */ /* 0x000fe2000f8e703f */
[----:B------:R-:W-:Y:S01]  /*1b60*/  IADD3 R20, P6, R188, UR5, RZ ;  /* 0x00000005bc147c10 */ /* 0x000fe2000ffde0ff */
[----:B------:R-:W-:Y:S01]  /*1b70*/  ULOP3.LUT UR10, UR10, 0x3fff, URZ, 0xc0, !UPT ;  /* 0x00003fff0a0a7892 */ /* 0x000fe2000f8ec03f */
[----:B--2---:R-:W-:Y:S01]  /*1b80*/  R2UR UR9, R8 ;  /* 0x00000000080972ca */ /* 0x004fe200000e0000 */
[----:B------:R-:W-:Y:S01]  /*1b90*/  USHF.R.U32.HI UR8, URZ, 0x4, UR8 ;  /* 0x000000043f087899 */ /* 0x000fe20008011608 */
[----:B------:R-:W-:Y:S02]  /*1ba0*/  LOP3.LUT P0, RZ, R4, 0x7f, RZ, 0xc0, !PT ;  /* 0x0000007f04ff7812 */ /* 0x000fe4000780c0ff */
[----:B------:R-:W-:Y:S01]  /*1bb0*/  ISETP.LE.AND P1, PT, R186, UR4, PT ;  /* 0x00000004ba007c0c */ /* 0x000fe2000bf23270 */
[----:B------:R-:W-:Y:S01]  /*1bc0*/  ULOP3.LUT UR8, UR8, 0x3fff, URZ, 0xc0, !UPT ;  /* 0x00003fff08087892 */ /* 0x000fe2000f8ec03f */
[----:B------:R-:W-:Y:S01]  /*1bd0*/  IADD3.X R155, R183, UR6, RZ, P5, !PT ;  /* 0x00000006b79b7c10 */ /* 0x000fe2000affe4ff */
[----:B------:R-:W-:Y:S01]  /*1be0*/  WARPGROUP.ARRIVE ;  /* 0x00000000000079c5 */ /* 0x000fe20000000000 */
[----:B------:R-:W-:Y:S01]  /*1bf0*/  IADD3.X R15, R182, UR6, RZ, P4, !PT ;  /* 0x00000006b60f7c10 */ /* 0x000fe2000a7fe4ff */
[----:B------:R-:W-:Y:S01]  /*1c00*/  ULOP3.LUT UR14, UR8, 0x4000000, URZ, 0xfc, !UPT ;  /* 0x04000000080e7892 */ /* 0x000fe2000f8efc3f */
[----:B------:R-:W-:-:S02]  /*1c10*/  IADD3.X R17, R181, UR6, RZ, P3, !PT ;  /* 0x00000006b5117c10 */ /* 0x000fc40009ffe4ff */
[----:B------:R-:W-:Y:S01]  /*1c20*/  IADD3.X R19, R180, UR6, RZ, P2, !PT ;  /* 0x00000006b4137c10 */ /* 0x000fe200097fe4ff */
[----:B------:R-:W-:Y:S01]  /*1c30*/  USHF.L.U32 UR9, UR9, 0x6, URZ ;  /* 0x0000000609097899 */ /* 0x000fe2000800063f */
[----:B------:R-:W-:-:S03]  /*1c40*/  IADD3.X R21, R175, UR6, RZ, P6, !PT ;  /* 0x00000006af157c10 */ /* 0x000fc6000b7fe4ff */
[----:B------:R-:W-:-:S04]  /*1c50*/  ULOP3.LUT UR9, UR9, 0x1c0, URZ, 0xc0, !UPT ;  /* 0x000001c009097892 */ /* 0x000fc8000f8ec03f */
[----:B------:R-:W-:-:S03]  /*1c60*/  UIADD3 UR16, UP0, UR9, UR10, URZ ;  /* 0x0000000a09107290 */ /* 0x000fc6000ff1e03f */
[----:B------:R-:W-:Y:S01]  /*1c70*/  UMOV UR10, 0x4000002 ;  /* 0x04000002000a7882 */ /* 0x000fe20000000000 */
[----:B------:R-:W-:Y:S02]  /*1c80*/  UIADD3.X UR17, URZ, URZ, URZ, UP0, !UPT ;  /* 0x0000003f3f117290 */ /* 0x000fe400087fe43f */
[----:B------:R-:W-:Y:S02]  /*1c90*/  ULOP3.LUT UR12, UR16, 0x2000000, URZ, 0xfc, !UPT ;  /* 0x02000000100c7892 */ /* 0x000fe4000f8efc3f */
[----:B------:R-:W-:Y:S01]  /*1ca0*/  ULOP3.LUT UR13, UR17, 0x80000020, URZ, 0xfc, !UPT ;  /* 0x80000020110d7892 */ /* 0x000fe2000f8efc3f */
[----:B------:R-:W-:Y:S01]  /*1cb0*/  UMOV UR9, URZ ;  /* 0x0000003f00097c82 */ /* 0x000fe20008000000 */
[----:B------:R-:W-:Y:S02]  /*1cc0*/  UISETP.GE.AND UP0, UPT, UR18, 0x3, UPT ;  /* 0x000000031200788c */ /* 0x000fe4000bf06270 */
[----:B------:R-:W-:Y:S02]  /*1cd0*/  UIADD3.64 UR10, UR8, UR10, URZ ;  /* 0x0000000a080a7297 */ /* 0x000fe4000fffe03f */
[----:B------:R-:W-:-:S03]  /*1ce0*/  USEL UR18, UR18, URZ, !UP0 ;  /* 0x0000003f12127287 */ /* 0x000fc6000c000000 */
[----:B------:R-:W-:Y:S01]  /*1cf0*/  QGMMA.64x256x32.F32.E4M3.E4M3 R24, gdesc[UR12], R24 ;  /* 0x03e000000c1879f3 */ /* 0x000fe20008700818 */
[----:B------:R-:W-:Y:S01]  /*1d00*/  UMOV UR12, 0x2000002 ;  /* 0x02000002000c7882 */ /* 0x000fe20000000000 */
[----:B------:R-:W-:Y:S02]  /*1d10*/  UMOV UR13, 0x80000020 ;  /* 0x80000020000d7882 */ /* 0x000fe40000000000 */
[----:B------:R-:W-:-:S09]  /*1d20*/  UIADD3.64 UR8, UR16, UR12, URZ ;  /* 0x0000000c10087297 */ /* 0x000fd2000fffe03f */
[----:B------:R-:W-:Y:S01]  /*1d30*/  QGMMA.64x256x32.F32.E4M3.E4M3 R24, gdesc[UR8], R24, gsb0 ;  /* 0x03e00000081879f3 */ /* 0x000fe20008000818 */
[----:B------:R-:W-:Y:S02]  /*1d40*/  UMOV UR8, UR19 ;  /* 0x0000001300087c82 */ /* 0x000fe40008000000 */
[----:B------:R-:W-:-:S03]  /*1d50*/  WARPGROUP.DEPBAR.LE gsb0, 0x1 ;  /* 0x00008000000079c5 */ /* 0x000fc60000010100 */
[----:B------:R-:W-:-:S07]  /*1d60*/  CS2R.32 R179, SR_CLOCKLO ;  /* 0x0000000000b37805 */ /* 0x000fce0000005000 */
[----:B------:R-:W-:-:S07]  /*1d70*/  CS2R.32 R177, SR_CLOCKLO ;  /* 0x0000000000b17805 */ /* 0x000fce0000005000 */
[----:B------:R-:W-:Y:S01]  /*1d80*/  LOP3.LUT R157, R3, 0xf8, RZ, 0xc0, !PT ;  /* 0x000000f8039d7812 */ /* 0x000fe200078ec0ff */
[----:B------:R-:W-:Y:S02]  /*1d90*/  IMAD.MOV.U32 R178, RZ, RZ, RZ ;  /* 0x000000ffffb27224 */ /* 0x000fe400078e00ff */
[----:B------:R-:W-:Y:S01]  /*1da0*/  @!P0 IMAD.MOV.U32 R176, RZ, RZ, -0x80000000 ;  /* 0x80000000ffb08424 */ /* 0x000fe200078e00ff */
[----:B------:R-:W-:-:S04]  /*1db0*/  LOP3.LUT R157, R157, 0xffffff00, R6, 0xf8, !PT ;  /* 0xffffff009d9d7812 */ /* 0x000fc800078ef806 */
[----:B------:R-:W-:-:S05]  /*1dc0*/  LEA R185, R157, UR7, 0x2 ;  /* 0x000000079db97c11 */ /* 0x000fca000f8e10ff */
[----:B------:R2:W-:Y:S04]  /*1dd0*/  @!P0 STS.64 [R185], R178 ;  /* 0x000000b2b9008388 */ /* 0x0005e80000000a00 */
[----:B------:R2:W-:Y:S02]  /*1de0*/  @!P0 STS.64 [R185+0x8], R176 ;  /* 0x000008b0b9008388 */ /* 0x0005e40000000a00 */
[----:B--2---:R-:W-:-:S07]  /*1df0*/  CS2R.32 R177, SR_CLOCKLO ;  /* 0x0000000000b17805 */ /* 0x004fce0000005000 */
[----:B------:R-:W-:-:S07]  /*1e00*/  CS2R.32 R179, SR_CLOCKLO ;  /* 0x0000000000b37805 */ /* 0x000fce0000005000 */
[----:B------:R-:W-:Y:S01]  /*1e10*/  @!P0 IMAD.MOV.U32 R176, RZ, RZ, 0x1 ;  /* 0x00000001ffb08424 */ /* 0x000fe200078e00ff */
[----:B------:R-:W-:Y:S01]  /*1e20*/  ISETP.GE.AND P2, PT, R22, R11, PT ;  /* 0x0000000b1600720c */ /* 0x000fe20003f46270 */
[----:B------:R-:W-:Y:S01]  /*1e30*/  @!P0 IMAD.MOV.U32 R178, RZ, RZ, -0x7fffffff ;  /* 0x80000001ffb28424 */ /* 0x000fe200078e00ff */
[----:B------:R-:W-:Y:S01]  /*1e40*/  ULEA UR9, UR18, UR22, 0xd ;  /* 0x0000001612097291 */ /* 0x000fe2000f8e683f */
[----:B------:R-:W-:Y:S01]  /*1e50*/  VIADD R3, R3, 0x8 ;  /* 0x0000000803037836 */ /* 0x000fe20000000000 */
[----:B------:R2:W-:Y:S01]  /*1e60*/  @!P0 STS.64 [R185+0x10], R176 ;  /* 0x000010b0b9008388 */ /* 0x0005e20000000a00 */
[----:B------:R-:W-:Y:S01]  /*1e70*/  SEL R8, RZ, 0x10, P2 ;  /* 0x00000010ff087807 */ /* 0x000fe20001000000 */
[----:B------:R-:W-:Y:S01]  /*1e80*/  UIADD3 UR4, UR4, 0x1, URZ ;  /* 0x0000000104047890 */ /* 0x000fe2000fffe03f */
[----:B------:R-:W-:Y:S01]  /*1e90*/  VIADD R11, R11, 0xffffffc0 ;  /* 0xffffffc00b0b7836 */ /* 0x000fe20000000000 */
[----:B------:R2:W-:Y:S01]  /*1ea0*/  @!P0 STS.64 [R185+0x18], R178 ;  /* 0x000018b2b9008388 */ /* 0x0005e20000000a00 */
[----:B------:R-:W-:Y:S01]  /*1eb0*/  SEL R8, R8, RZ, !P1 ;  /* 0x000000ff08087207 */ /* 0x000fe20004800000 */
[----:B------:R-:W-:Y:S01]  /*1ec0*/  ULEA UR10, UR18, UR23, 0xe ;  /* 0x00000017120a7291 */ /* 0x000fe2000f8e703f */
[----:B------:R-:W-:Y:S01]  /*1ed0*/  VIADD R157, R12, UR9 ;  /* 0x000000090c9d7c36 */ /* 0x000fe20008000000 */
[----:B------:R-:W-:Y:S01]  /*1ee0*/  BAR.SYNC.DEFER_BLOCKING 0x0 ;  /* 0x0000000000007b1d */ /* 0x000fe20000010000 */
[----:B------:R-:W-:Y:S01]  /*1ef0*/  ISETP.NE.U32.AND P1, PT, R8, RZ, PT ;  /* 0x000000ff0800720c */ /* 0x000fe20003f25070 */
[----:B------:R-:W-:Y:S01]  /*1f00*/  VIADD R159, R13, UR9 ;  /* 0x000000090d9f7c36 */ /* 0x000fe20008000000 */
[----:B------:R-:W-:Y:S01]  /*1f10*/  ISETP.NE.AND P0, PT, R23, UR4, PT ;  /* 0x0000000417007c0c */ /* 0x000fe2000bf05270 */
[----:B------:R-:W-:Y:S01]  /*1f20*/  VIADD R161, R12, UR10 ;  /* 0x0000000a0ca17c36 */ /* 0x000fe20008000000 */
[----:B------:R-:W-:Y:S01]  /*1f30*/  UIADD3 UR5, UP0, UR5, 0x40, URZ ;  /* 0x0000004005057890 */ /* 0x000fe2000ff1e03f */
[----:B------:R-:W-:-:S03]  /*1f40*/  VIADD R163, R13, UR10 ;  /* 0x0000000a0da37c36 */ /* 0x000fc60008000000 */
[----:B------:R-:W-:-:S05]  /*1f50*/  UIADD3.X UR6, URZ, UR6, URZ, UP0, !UPT ;  /* 0x000000063f067290 */ /* 0x000fca00087fe43f */
[----:B------:R-:W-:Y:S01]  /*1f60*/  @!PT LDS RZ, [RZ] ;  /* 0x00000000fffff984 */ /* 0x000fe20000000800 */
[----:B------:R-:W-:Y:S01]  /*1f70*/  @!PT LDS RZ, [RZ] ;  /* 0x00000000fffff984 */ /* 0x000fe20000000800 */
[----:B------:R-:W-:Y:S01]  /*1f80*/  @!PT LDS RZ, [RZ] ;  /* 0x00000000fffff984 */ /* 0x000fe20000000800 */
[----:B------:R2:W-:Y:S04]  /*1f90*/  LDGSTS.E.BYPASS.128 [R157], desc[UR20][R152.64], P1 ;  /* 0x00000000989d7fae */ /* 0x0005e80008901c54 */
[----:B------:R2:W-:Y:S04]  /*1fa0*/  LDGSTS.E.BYPASS.128 [R159+0x1000], desc[UR20][R154.64], P1 ;  /* 0x010000009a9f7fae */ /* 0x0005e80008901c54 */
[----:B------:R-:W0:Y:S04]  /*1fb0*/  LDGDEPBAR ;  /* 0x00000000000079af */ /* 0x000e280000000000 */
[----:B------:R2:W-:Y:S04]  /*1fc0*/  LDGSTS.E.BYPASS.128 [R161], desc[UR20][R14.64], P1 ;  /* 0x000000000ea17fae */ /* 0x0005e80008901c54 */
[----:B------:R2:W-:Y:S04]  /*1fd0*/  LDGSTS.E.BYPASS.128 [R163+0x1000], desc[UR20][R16.64], P1 ;  /* 0x0100000010a37fae */ /* 0x0005e80008901c54 */
[----:B------:R2:W-:Y:S04]  /*1fe0*/  LDGSTS.E.BYPASS.128 [R163+0x2000], desc[UR20][R18.64], P1 ;  /* 0x0200000012a37fae */ /* 0x0005e80008901c54 */
[----:B------:R2:W-:Y:S04]  /*1ff0*/  LDGSTS.E.BYPASS.128 [R163+0x3000], desc[UR20][R20.64], P1 ;  /* 0x0300000014a37fae */ /* 0x0005e80008901c54 */
[----:B------:R-:W0:Y:S01]  /*2000*/  LDGDEPBAR ;  /* 0x00000000000079af */ /* 0x000e220000000000 */
[----:B------:R-:W-:Y:S05]  /*2010*/  @P0 BRA `(.L_x_1) ;  /* 0xfffffff800880947 */ /* 0x000fea000383ffff */
.L_x_0:
[----:B------:R-:W-:Y:S02]  /*2020*/  WARPGROUP.DEPBAR.LE gsb0, 0x0 ;  /* 0x00008000000079c5 */ /* 0x000fe40000010000 */
[----:B------:R-:W-:-:S04]  /*2030*/  DEPBAR.LE SB0, 0x0 ;  /* 0x000080000000791a */ /* 0x000fc80000000000 */
[--C-:B------:R-:W-:Y:S01]  /*2040*/  SHF.R.U32.HI R8, RZ, 0x2, R10.reuse ;  /* 0x00000002ff087819 */ /* 0x100fe2000001160a */
[----:B------:R-:W-:Y:S01]  /*2050*/  IMAD R10, R9, 0x21, R10 ;  /* 0x00000021090a7824 */ /* 0x000fe200078e020a */
[----:B------:R-:W-:Y:S01]  /*2060*/  LOP3.LUT R6, R6, 0x6, RZ, 0xc0, !PT ;  /* 0x0000000606067812 */ /* 0x000fe200078ec0ff */
[----:B------:R-:W3:Y:S01]  /*2070*/  LDC R22, c[0x0][0x23c] ;  /* 0x00008f00ff167b82 */ /* 0x000ee20000000800 */
[----:B------:R-:W-:Y:S01]  /*2080*/  F2FP.F16.F32.PACK_AB R24, R25, R24 ;  /* 0x000000181918723e */ /* 0x000fe200000000ff */
[----:B------:R-:W-:Y:S01]  /*2090*/  IMAD R9, R9, 0x10, R8 ;  /* 0x0000001009097824 */ /* 0x000fe200078e0208 */
[----:B------:R-:W-:Y:S01]  /*20a0*/  F2FP.F16.F32.PACK_AB R26, R27, R26 ;  /* 0x0000001a1b1a723e */ /* 0x000fe200000000ff */
[----:B------:R-:W-:Y:S01]  /*20b0*/  ULDC.64 UR8, c[0x0][0x228] ;  /* 0x00008a0000087ab9 */ /* 0x000fe20000000a00 */
[----:B------:R-:W-:Y:S01]  /*20c0*/  F2FP.F16.F32.PACK_AB R28, R29, R28 ;  /* 0x0000001c1d1c723e */ /* 0x000fe200000000ff */
[----:B------:R-:W-:Y:S01]  /*20d0*/  IMAD R6, R9, 0x108, R6 ;  /* 0x0000010809067824 */ /* 0x000fe200078e0206 */
[----:B------:R-:W-:Y:S01]  /*20e0*/  F2FP.F16.F32.PACK_AB R30, R31, R30 ;  /* 0x0000001e1f1e723e */ /* 0x000fe200000000ff */
[----:B--2---:R-:W2:Y:S01]  /*20f0*/  LDC.64 R16, c[0x0][0x220] ;  /* 0x00008800ff107b82 */ /* 0x004ea20000000a00 */
[----:B------:R-:W-:-:S02]  /*2100*/  F2FP.F16.F32.PACK_AB R32, R33, R32 ;  /* 0x000000202120723e */ /* 0x000fc400000000ff */
[----:B------:R-:W-:Y:S02]  /*2110*/  F2FP.F16.F32.PACK_AB R34, R35, R34 ;  /* 0x000000222322723e */ /* 0x000fe400000000ff */
[----:B------:R-:W-:Y:S02]  /*2120*/  F2FP.F16.F32.PACK_AB R36, R37, R36 ;  /* 0x000000242524723e */ /* 0x000fe400000000ff */
[----:B------:R-:W-:Y:S01]  /*2130*/  F2FP.F16.F32.PACK_AB R38, R39, R38 ;  /* 0x000000262726723e */ /* 0x000fe200000000ff */
[----:B------:R-:W-:Y:S01]  /*2140*/  S2UR UR4, SR_CTAID.Y ;  /* 0x00000000000479c3 */ /* 0x000fe20000002600 */
[----:B------:R-:W-:Y:S02]  /*2150*/  F2FP.F16.F32.PACK_AB R40, R41, R40 ;  /* 0x000000282928723e */ /* 0x000fe400000000ff */
[----:B------:R-:W-:Y:S02]  /*2160*/  F2FP.F16.F32.PACK_AB R42, R43, R42 ;  /* 0x0000002a2b2a723e */ /* 0x000fe400000000ff */
[----:B------:R-:W-:-:S02]  /*2170*/  F2FP.F16.F32.PACK_AB R44, R45, R44 ;  /* 0x0000002c2d2c723e */ /* 0x000fc400000000ff */
[----:B------:R-:W-:Y:S01]  /*2180*/  F2FP.F16.F32.PACK_AB R46, R47, R46 ;  /* 0x0000002e2f2e723e */ /* 0x000fe200000000ff */
[----:B---3--:R-:W-:Y:S01]  /*2190*/  IMAD R9, R7, R22, RZ ;  /* 0x0000001607097224 */ /* 0x008fe200078e02ff */
[----:B------:R-:W-:Y:S01]  /*21a0*/  F2FP.F16.F32.PACK_AB R48, R49, R48 ;  /* 0x000000303130723e */ /* 0x000fe200000000ff */
[----:B------:R-:W3:Y:S01]  /*21b0*/  S2UR UR5, SR_CTAID.Z ;  /* 0x00000000000579c3 */ /* 0x000ee20000002700 */
[----:B------:R-:W-:Y:S02]  /*21c0*/  F2FP.F16.F32.PACK_AB R50, R51, R50 ;  /* 0x000000323332723e */ /* 0x000fe400000000ff */
[----:B------:R-:W-:Y:S02]  /*21d0*/  F2FP.F16.F32.PACK_AB R52, R53, R52 ;  /* 0x000000343534723e */ /* 0x000fe400000000ff */
[----:B------:R-:W-:Y:S02]  /*21e0*/  F2FP.F16.F32.PACK_AB R54, R55, R54 ;  /* 0x000000363736723e */ /* 0x000fe400000000ff */
[----:B------:R-:W-:-:S02]  /*21f0*/  F2FP.F16.F32.PACK_AB R56, R57, R56 ;  /* 0x000000383938723e */ /* 0x000fc400000000ff */
[----:B------:R-:W-:Y:S02]  /*2200*/  F2FP.F16.F32.PACK_AB R58, R59, R58 ;  /* 0x0000003a3b3a723e */ /* 0x000fe400000000ff */
[----:B------:R-:W-:Y:S02]  /*2210*/  F2FP.F16.F32.PACK_AB R60, R61, R60 ;  /* 0x0000003c3d3c723e */ /* 0x000fe400000000ff */
[----:B------:R-:W-:Y:S02]  /*2220*/  F2FP.F16.F32.PACK_AB R62, R63, R62 ;  /* 0x0000003e3f3e723e */ /* 0x000fe400000000ff */
[----:B------:R-:W-:Y:S02]  /*2230*/  F2FP.F16.F32.PACK_AB R64, R65, R64 ;  /* 0x000000404140723e */ /* 0x000fe400000000ff */
[----:B------:R-:W-:Y:S02]  /*2240*/  F2FP.F16.F32.PACK_AB R66, R67, R66 ;  /* 0x000000424342723e */ /* 0x000fe400000000ff */
[----:B------:R-:W-:Y:S01]  /*2250*/  F2FP.F16.F32.PACK_AB R68, R69, R68 ;  /* 0x000000444544723e */ /* 0x000fe200000000ff */
[----:B------:R-:W4:Y:S01]  /*2260*/  S2R R67, SR_VIRTUALSMID ;  /* 0x0000000000437919 */ /* 0x000f220000004300 */
[----:B------:R-:W-:Y:S01]  /*2270*/  F2FP.F16.F32.PACK_AB R70, R71, R70 ;  /* 0x000000464746723e */ /* 0x000fe200000000ff */
[----:B------:R-:W5:Y:S01]  /*2280*/  LDC R65, c[0x0][0xc] ;  /* 0x00000300ff417b82 */ /* 0x000f620000000800 */
[----:B------:R-:W-:Y:S01]  /*2290*/  F2FP.F16.F32.PACK_AB R72, R73, R72 ;  /* 0x000000484948723e */ /* 0x000fe200000000ff */
[----:B------:R-:W-:Y:S01]  /*22a0*/  ULDC UR6, c[0x0][0x10] ;  /* 0x0000040000067ab9 */ /* 0x000fe20000000800 */
[----:B------:R-:W-:Y:S01]  /*22b0*/  F2FP.F16.F32.PACK_AB R74, R75, R74 ;  /* 0x0000004a4b4a723e */ /* 0x000fe200000000ff */
[----:B---3--:R-:W-:Y:S01]  /*22c0*/  UIMAD UR4, UR5, UR6, UR4 ;  /* 0x00000006050472a4 */ /* 0x008fe2000f8e0204 */
[----:B------:R-:W-:-:S02]  /*22d0*/  F2FP.F16.F32.PACK_AB R76, R77, R76 ;  /* 0x0000004c4d4c723e */ /* 0x000fc400000000ff */
[----:B------:R-:W-:Y:S02]  /*22e0*/  F2FP.F16.F32.PACK_AB R78, R79, R78 ;  /* 0x0000004e4f4e723e */ /* 0x000fe400000000ff */
[----:B------:R-:W-:Y:S02]  /*22f0*/  F2FP.F16.F32.PACK_AB R80, R81, R80 ;  /* 0x000000505150723e */ /* 0x000fe400000000ff */
[----:B------:R-:W-:Y:S02]  /*2300*/  F2FP.F16.F32.PACK_AB R82, R83, R82 ;  /* 0x000000525352723e */ /* 0x000fe400000000ff */
[----:B------:R-:W-:Y:S02]  /*2310*/  F2FP.F16.F32.PACK_AB R84, R85, R84 ;  /* 0x000000545554723e */ /* 0x000fe400000000ff */
[----:B------:R-:W-:Y:S02]  /*2320*/  F2FP.F16.F32.PACK_AB R86, R87, R86 ;  /* 0x000000565756723e */ /* 0x000fe400000000ff */
[----:B------:R-:W-:-:S02]  /*2330*/  F2FP.F16.F32.PACK_AB R88, R89, R88 ;  /* 0x000000585958723e */ /* 0x000fc400000000ff */
[----:B------:R-:W-:Y:S02]  /*2340*/  F2FP.F16.F32.PACK_AB R90, R91, R90 ;  /* 0x0000005a5b5a723e */ /* 0x000fe400000000ff */
[----:B------:R-:W-:Y:S02]  /*2350*/  F2FP.F16.F32.PACK_AB R92, R93, R92 ;  /* 0x0000005c5d5c723e */ /* 0x000fe400000000ff */
[----:B------:R-:W-:Y:S01]  /*2360*/  F2FP.F16.F32.PACK_AB R94, R95, R94 ;  /* 0x0000005e5f5e723e */ /* 0x000fe200000000ff */
[----:B-1---5:R-:W-:Y:S01]  /*2370*/  IMAD R65, R65, UR4, R0 ;  /* 0x0000000441417c24 */ /* 0x022fe2000f8e0200 */
[----:B------:R-:W-:Y:S02]  /*2380*/  F2FP.F16.F32.PACK_AB R96, R97, R96 ;  /* 0x000000606160723e */ /* 0x000fe400000000ff */
[----:B------:R-:W-:Y:S01]  /*2390*/  F2FP.F16.F32.PACK_AB R98, R99, R98 ;  /* 0x000000626362723e */ /* 0x000fe200000000ff */
[----:B------:R-:W-:Y:S01]  /*23a0*/  IMAD R0, R65, 0x212, RZ ;  /* 0x0000021241007824 */ /* 0x000fe200078e02ff */
        /* <DEDUP_REMOVED lines=26> */
[----:B------:R-:W-:Y:S01]  /*2550*/  LEA R11, R6, UR7, 0x1 ;  /* 0x00000007060b7c11 */ /* 0x000fe2000f8e08ff */
[----:B------:R-:W-:Y:S01]  /*2560*/  BAR.SYNC.DEFER_BLOCKING 0x0 ;  /* 0x0000000000007b1d */ /* 0x000fe20000010000 */
[----:B------:R-:W-:Y:S01]  /*2570*/  IMAD.SHL.U32 R6, R10, 0x8, RZ ;  /* 0x000000080a067824 */ /* 0x000fe200078e00ff */
[----:B------:R-:W-:Y:S02]  /*2580*/  ISETP.GE.AND P0, PT, R2, UR9, PT ;  /* 0x0000000902007c0c */ /* 0x000fe4000bf06270 */
[----:B------:R-:W-:Y:S02]  /*2590*/  ISETP.NE.AND P1, PT, R4, RZ, PT ;  /* 0x000000ff0400720c */ /* 0x000fe40003f25270 */
[----:B------:R-:W-:Y:S02]  /*25a0*/  LEA R20, R6, UR7, 0x1 ;  /* 0x0000000706147c11 */ /* 0x000fe4000f8e08ff */
[----:B------:R-:W-:Y:S01]  /*25b0*/  ISETP.LT.AND P6, PT, R7, UR8, !P0 ;  /* 0x0000000807007c0c */ /* 0x000fe2000c7c1270 */
[----:B--2---:R-:W-:Y:S01]  /*25c0*/  IMAD.WIDE R6, R9, 0x2, R16 ;  /* 0x0000000209067825 */ /* 0x004fe200078e0210 */
[----:B------:R-:W-:-:S02]  /*25d0*/  ISETP.LT.AND P5, PT, R174, UR8, !P0 ;  /* 0x00000008ae007c0c */ /* 0x000fc4000c7a1270 */
[----:B------:R-:W-:Y:S02]  /*25e0*/  ISETP.LT.AND P4, PT, R173, UR8, !P0 ;  /* 0x00000008ad007c0c */ /* 0x000fe4000c781270 */
[----:B------:R-:W-:Y:S02]  /*25f0*/  ISETP.LT.AND P3, PT, R172, UR8, !P0 ;  /* 0x00000008ac007c0c */ /* 0x000fe4000c761270 */
[----:B------:R-:W-:Y:S01]  /*2600*/  ISETP.LT.AND P2, PT, R171, UR8, !P0 ;  /* 0x00000008ab007c0c */ /* 0x000fe2000c741270 */
[----:B------:R-:W-:Y:S04]  /*2610*/  STS [R11+0x800], R24 ;  /* 0x000800180b007388 */ /* 0x000fe80000000800 */
        /* <DEDUP_REMOVED lines=62> */
[----:B------:R1:W-:Y:S01]  /*2a00*/  STS [R11+0x1a70], R150 ;  /* 0x001a70960b007388 */ /* 0x0003e20000000800 */
[----:B------:R-:W-:Y:S01]  /*2a10*/  BAR.SYNC.DEFER_BLOCKING 0x0 ;  /* 0x0000000000007b1d */ /* 0x000fe20000010000 */
[----:B-1----:R-:W-:-:S04]  /*2a20*/  IMAD R11, R22, 0x8, R9 ;  /* 0x00000008160b7824 */ /* 0x002fc800078e0209 */
[----:B------:R-:W-:-:S04]  /*2a30*/  IMAD.WIDE R8, R11, 0x2, R16 ;  /* 0x000000020b087825 */ /* 0x000fc800078e0210 */
[----:B------:R-:W-:Y:S02]  /*2a40*/  IMAD R15, R22, 0x8, R11 ;  /* 0x00000008160f7824 */ /* 0x000fe400078e020b */
[----:B------:R-:W-:-:S04]  /*2a50*/  IMAD.WIDE R12, R2, 0x2, R8 ;  /* 0x00000002020c7825 */ /* 0x000fc800078e0208 */
[----:B------:R-:W-:Y:S02]  /*2a60*/  IMAD R9, R22, 0x8, R15 ;  /* 0x0000000816097824 */ /* 0x000fe400078e020f */
[----:B------:R-:W-:Y:S01]  /*2a70*/  IMAD.WIDE R10, R2, 0x2, R6 ;  /* 0x00000002020a7825 */ /* 0x000fe200078e0206 */
[----:B------:R-:W1:Y:S03]  /*2a80*/  LDS.128 R24, [R20+0x800] ;  /* 0x0008000014187984 */ /* 0x000e660000000c00 */
[----:B------:R-:W-:Y:S01]  /*2a90*/  IMAD.WIDE R6, R15, 0x2, R16 ;  /* 0x000000020f067825 */ /* 0x000fe200078e0210 */
[----:B------:R-:W2:Y:S03]  /*2aa0*/  LDS.128 R28, [R20+0x1880] ;  /* 0x00188000141c7984 */ /* 0x000ea60000000c00 */
[----:B------:R-:W-:Y:S01]  /*2ab0*/  IMAD R19, R22, 0x8, R9 ;  /* 0x0000000816137824 */ /* 0x000fe200078e0209 */
[----:B------:R-:W3:Y:S01]  /*2ac0*/  LDS.128 R32, [R20+0x2900] ;  /* 0x0029000014207984 */ /* 0x000ee20000000c00 */
[----:B------:R-:W-:-:S03]  /*2ad0*/  IMAD.WIDE R14, R2, 0x2, R6 ;  /* 0x00000002020e7825 */ /* 0x000fc600078e0206 */
[----:B------:R-:W5:Y:S01]  /*2ae0*/  LDS.128 R36, [R20+0x3980] ;  /* 0x0039800014247984 */ /* 0x000f620000000c00 */
[----:B------:R-:W-:Y:S02]  /*2af0*/  IMAD R21, R22, 0x8, R19 ;  /* 0x0000000816157824 */ /* 0x000fe400078e0213 */
[--C-:B------:R-:W-:Y:S01]  /*2b00*/  IMAD.WIDE R6, R9, 0x2, R16.reuse ;  /* 0x0000000209067825 */ /* 0x100fe200078e0210 */
[----:B------:R-:W4:Y:S03]  /*2b10*/  LDS.128 R40, [R20+0x4a00] ;  /* 0x004a000014287984 */ /* 0x000f260000000c00 */
[----:B------:R-:W-:Y:S01]  /*2b20*/  IMAD.WIDE R8, R19, 0x2, R16 ;  /* 0x0000000213087825 */ /* 0x000fe200078e0210 */
[----:B------:R-:W4:Y:S04]  /*2b30*/  LDS.128 R44, [R20+0x5a80] ;  /* 0x005a8000142c7984 */ /* 0x000f280000000c00 */
[----:B------:R-:W4:Y:S01]  /*2b40*/  LDS.128 R48, [R20+0x6b00] ;  /* 0x006b000014307984 */ /* 0x000f220000000c00 */
[----:B------:R-:W-:-:S03]  /*2b50*/  IMAD.WIDE R8, R2, 0x2, R8 ;  /* 0x0000000202087825 */ /* 0x000fc600078e0208 */
[----:B------:R-:W4:Y:S04]  /*2b60*/  LDS.128 R52, [R20+0x7b80] ;  /* 0x007b800014347984 */ /* 0x000f280000000c00 */
[----:B------:R-:W4:Y:S04]  /*2b70*/  LDS.128 R56, [R20+0x8c00] ;  /* 0x008c000014387984 */ /* 0x000f280000000c00 */
[----:B------:R-:W-:Y:S04]  /*2b80*/  LDS.128 R60, [R20+0xff80] ;  /* 0x00ff8000143c7984 */ /* 0x000fe80000000c00 */
[----:B-1----:R1:W-:Y:S01]  /*2b90*/  @P6 STG.E.128 desc[UR20][R10.64], R24 ;  /* 0x000000180a006986 */ /* 0x0023e2000c101d14 */
[----:B------:R-:W-:-:S03]  /*2ba0*/  ISETP.LT.AND P6, PT, R169, UR8, !P0 ;  /* 0x00000008a9007c0c */ /* 0x000fc6000c7c1270 */
[----:B--2---:R2:W-:Y:S01]  /*2bb0*/  @P5 STG.E.128 desc[UR20][R12.64], R28 ;  /* 0x0000001c0c005986 */ /* 0x0045e2000c101d14 */
[----:B------:R-:W-:-:S03]  /*2bc0*/  ISETP.LT.AND P5, PT, R170, UR8, !P0 ;  /* 0x00000008aa007c0c */ /* 0x000fc6000c7a1270 */
[----:B------:R-:W4:Y:S04]  /*2bd0*/  LDS.128 R28, [R20+0x9c80] ;  /* 0x009c8000141c7984 */ /* 0x000f280000000c00 */
[----:B---3--:R3:W-:Y:S01]  /*2be0*/  @P4 STG.E.128 desc[UR20][R14.64], R32 ;  /* 0x000000200e004986 */ /* 0x0087e2000c101d14 */
[----:B------:R-:W-:-:S03]  /*2bf0*/  ISETP.LT.AND P4, PT, R168, UR8, !P0 ;  /* 0x00000008a8007c0c */ /* 0x000fc6000c781270 */
[----:B------:R-:W4:Y:S01]  /*2c00*/  LDS.128 R32, [R20+0xad00] ;  /* 0x00ad000014207984 */ /* 0x000f220000000c00 */
[----:B-1----:R-:W-:-:S04]  /*2c10*/  IMAD.WIDE R10, R21, 0x2, R16 ;  /* 0x00000002150a7825 */ /* 0x002fc800078e0210 */
[----:B------:R-:W-:Y:S02]  /*2c20*/  IMAD R21, R22, 0x8, R21 ;  /* 0x0000000816157824 */ /* 0x000fe400078e0215 */
[----:B--2---:R-:W-:-:S04]  /*2c30*/  IMAD.WIDE R12, R2, 0x2, R6 ;  /* 0x00000002020c7825 */ /* 0x004fc800078e0206 */
[----:B------:R-:W-:Y:S01]  /*2c40*/  IMAD.WIDE R6, R21, 0x2, R16 ;  /* 0x0000000215067825 */ /* 0x000fe200078e0210 */
[----:B-----5:R1:W-:Y:S01]  /*2c50*/  @P3 STG.E.128 desc[UR20][R12.64], R36 ;  /* 0x000000240c003986 */ /* 0x0203e2000c101d14 */
[----:B------:R-:W-:Y:S02]  /*2c60*/  ISETP.LT.AND P3, PT, R166, UR8, !P0 ;  /* 0x00000008a6007c0c */ /* 0x000fe4000c761270 */
[----:B------:R-:W-:Y:S01]  /*2c70*/  IMAD R21, R22, 0x8, R21 ;  /* 0x0000000816157824 */ /* 0x000fe200078e0215 */
[----:B----4-:R2:W-:Y:S01]  /*2c80*/  @P2 STG.E.128 desc[UR20][R8.64], R40 ;  /* 0x0000002808002986 */ /* 0x0105e2000c101d14 */
[C---:B------:R-:W-:Y:S01]  /*2c90*/  IMAD.WIDE R10, R2.reuse, 0x2, R10 ;  /* 0x00000002020a7825 */ /* 0x040fe200078e020a */
[----:B------:R-:W-:Y:S02]  /*2ca0*/  ISETP.LT.AND P2, PT, R167, UR8, !P0 ;  /* 0x00000008a7007c0c */ /* 0x000fe4000c741270 */
[----:B------:R-:W4:Y:S01]  /*2cb0*/  LDS.128 R36, [R20+0xbd80] ;  /* 0x00bd800014247984 */ /* 0x000f220000000c00 */
[----:B---3--:R-:W-:-:S03]  /*2cc0*/  IMAD.WIDE R14, R2, 0x2, R6 ;  /* 0x00000002020e7825 */ /* 0x008fc600078e0206 */
[----:B------:R3:W-:Y:S01]  /*2cd0*/  @P6 STG.E.128 desc[UR20][R10.64], R44 ;  /* 0x0000002c0a006986 */ /* 0x0007e2000c101d14 */
[----:B------:R-:W-:Y:S01]  /*2ce0*/  IMAD.WIDE R6, R21, 0x2, R16 ;  /* 0x0000000215067825 */ /* 0x000fe200078e0210 */
[----:B------:R-:W-:Y:S02]  /*2cf0*/  ISETP.LT.AND P6, PT, R164, UR8, !P0 ;  /* 0x00000008a4007c0c */ /* 0x000fe4000c7c1270 */
[----:B------:R-:W5:Y:S01]  /*2d00*/  LDS.128 R40, [R20+0xce00] ;  /* 0x00ce000014287984 */ /* 0x000f620000000c00 */
[----:B------:R-:W-:-:S03]  /*2d10*/  IMAD R21, R22, 0x8, R21 ;  /* 0x0000000816157824 */ /* 0x000fc600078e0215 */
[----:B------:R3:W-:Y:S01]  /*2d20*/  @P5 STG.E.128 desc[UR20][R14.64], R48 ;  /* 0x000000300e005986 */ /* 0x0007e2000c101d14 */
[----:B-1----:R-:W-:Y:S01]  /*2d30*/  IMAD R13, R22, 0x8, R21 ;  /* 0x00000008160d7824 */ /* 0x002fe200078e0215 */
[----:B------:R-:W-:Y:S01]  /*2d40*/  ISETP.LT.AND P5, PT, R165, UR8, !P0 ;  /* 0x00000008a5007c0c */ /* 0x000fe2000c7a1270 */
[C---:B--2---:R-:W-:Y:S01]  /*2d50*/  IMAD.WIDE R8, R2.reuse, 0x2, R6 ;  /* 0x0000000202087825 */ /* 0x044fe200078e0206 */
[----:B------:R-:W2:Y:S03]  /*2d60*/  LDS.128 R44, [R20+0xde80] ;  /* 0x00de8000142c7984 */ /* 0x000ea60000000c00 */
[----:B------:R-:W-:Y:S01]  /*2d70*/  IMAD.WIDE R6, R21, 0x2, R16 ;  /* 0x0000000215067825 */ /* 0x000fe200078e0210 */
[----:B------:R1:W2:Y:S04]  /*2d80*/  LDS.128 R48, [R20+0xef00] ;  /* 0x00ef000014307984 */ /* 0x0002a80000000c00 */
[----:B------:R4:W-:Y:S01]  /*2d90*/  @P4 STG.E.128 desc[UR20][R8.64], R52 ;  /* 0x0000003408004986 */ /* 0x0009e2000c101d14 */
[----:B---3--:R-:W-:Y:S01]  /*2da0*/  IMAD.WIDE R10, R2, 0x2, R6 ;  /* 0x00000002020a7825 */ /* 0x008fe200078e0206 */
[----:B------:R-:W-:-:S03]  /*2db0*/  ISETP.LT.AND P4, PT, R162, UR8, !P0 ;  /* 0x00000008a2007c0c */ /* 0x000fc6000c781270 */
[----:B------:R-:W-:Y:S01]  /*2dc0*/  IMAD.WIDE R6, R13, 0x2, R16 ;  /* 0x000000020d067825 */ /* 0x000fe200078e0210 */
[----:B------:R3:W-:Y:S01]  /*2dd0*/  @P3 STG.E.128 desc[UR20][R10.64], R56 ;  /* 0x000000380a003986 */ /* 0x0007e2000c101d14 */
[----:B------:R-:W-:Y:S02]  /*2de0*/  ISETP.LT.AND P3, PT, R160, UR8, !P0 ;  /* 0x00000008a0007c0c */ /* 0x000fe4000c761270 */
[----:B------:R-:W-:Y:S02]  /*2df0*/  IMAD R15, R22, 0x8, R13 ;  /* 0x00000008160f7824 */ /* 0x000fe400078e020d */
[----:B------:R-:W-:Y:S02]  /*2e00*/  IMAD.WIDE R18, R2, 0x2, R6 ;  /* 0x0000000202127825 */ /* 0x000fe400078e0206 */
[----:B------:R-:W2:Y:S02]  /*2e10*/  LDC.64 R6, c[0x0][0x240] ;  /* 0x00009000ff067b82 */ /* 0x000ea40000000a00 */
[----:B------:R-:W-:Y:S01]  /*2e20*/  IMAD R13, R22, 0x8, R15 ;  /* 0x00000008160d7824 */ /* 0x000fe200078e020f */
[----:B------:R5:W-:Y:S01]  /*2e30*/  @P2 STG.E.128 desc[UR20][R18.64], R28 ;  /* 0x0000001c12002986 */ /* 0x000be2000c101d14 */
[----:B-1----:R-:W-:Y:S01]  /*2e40*/  IMAD R20, R5, 0x2, R0 ;  /* 0x0000000205147824 */ /* 0x002fe200078e0200 */
[----:B------:R-:W-:Y:S01]  /*2e50*/  ISETP.LT.AND P2, PT, R158, UR8, !P0 ;  /* 0x000000089e007c0c */ /* 0x000fe2000c741270 */
[----:B------:R-:W-:Y:S01]  /*2e60*/  IMAD R21, R22, 0x8, R13 ;  /* 0x0000000816157824 */ /* 0x000fe200078e020d */
[----:B------:R-:W-:Y:S01]  /*2e70*/  ISETP.LT.AND P0, PT, R156, UR8, !P0 ;  /* 0x000000089c007c0c */ /* 0x000fe2000c701270 */
[----:B------:R-:W-:-:S04]  /*2e80*/  IMAD.WIDE R4, R15, 0x2, R16 ;  /* 0x000000020f047825 */ /* 0x000fc800078e0210 */
[----:B------:R-:W-:Y:S02]  /*2e90*/  IMAD R23, R22, 0x8, R21 ;  /* 0x0000000816177824 */ /* 0x000fe400078e0215 */
[----:B----4-:R-:W-:-:S04]  /*2ea0*/  IMAD.WIDE R8, R13, 0x2, R16 ;  /* 0x000000020d087825 */ /* 0x010fc800078e0210 */
[----:B------:R-:W-:Y:S02]  /*2eb0*/  IMAD R25, R22, 0x8, R23 ;  /* 0x0000000816197824 */ /* 0x000fe400078e0217 */
[----:B---3--:R-:W-:-:S04]  /*2ec0*/  IMAD.WIDE R10, R21, 0x2, R16 ;  /* 0x00000002150a7825 */ /* 0x008fc800078e0210 */
[----:B------:R-:W-:Y:S02]  /*2ed0*/  IMAD R27, R22, 0x8, R25 ;  /* 0x00000008161b7824 */ /* 0x000fe400078e0219 */
[----:B------:R-:W-:-:S04]  /*2ee0*/  IMAD.WIDE R12, R23, 0x2, R16 ;  /* 0x00000002170c7825 */ /* 0x000fc800078e0210 */
[----:B------:R-:W-:-:S04]  /*2ef0*/  IMAD.WIDE R14, R25, 0x2, R16 ;  /* 0x00000002190e7825 */ /* 0x000fc800078e0210 */
[----:B------:R-:W-:-:S04]  /*2f00*/  IMAD.WIDE R16, R27, 0x2, R16 ;  /* 0x000000021b107825 */ /* 0x000fc800078e0210 */
[----:B-----5:R-:W-:-:S04]  /*2f10*/  IMAD.WIDE R18, R2, 0x2, R4 ;  /* 0x0000000202127825 */ /* 0x020fc800078e0204 */
[C---:B------:R-:W-:Y:S01]  /*2f20*/  IMAD.WIDE R8, R2.reuse, 0x2, R8 ;  /* 0x0000000202087825 */ /* 0x040fe200078e0208 */
[----:B------:R1:W-:Y:S03]  /*2f30*/  @P6 STG.E.128 desc[UR20][R18.64], R32 ;  /* 0x0000002012006986 */ /* 0x0003e6000c101d14 */
[C---:B------:R-:W-:Y:S01]  /*2f40*/  IMAD.WIDE R10, R2.reuse, 0x2, R10 ;  /* 0x00000002020a7825 */ /* 0x040fe200078e020a */
[----:B------:R1:W-:Y:S03]  /*2f50*/  @P5 STG.E.128 desc[UR20][R8.64], R36 ;  /* 0x0000002408005986 */ /* 0x0003e6000c101d14 */
[C---:B------:R-:W-:Y:S01]  /*2f60*/  IMAD.WIDE R12, R2.reuse, 0x2, R12 ;  /* 0x00000002020c7825 */ /* 0x040fe200078e020c */
[----:B------:R1:W-:Y:S03]  /*2f70*/  @P4 STG.E.128 desc[UR20][R10.64], R40 ;  /* 0x000000280a004986 */ /* 0x0003e6000c101d14 */
[C---:B------:R-:W-:Y:S01]  /*2f80*/  IMAD.WIDE R14, R2.reuse, 0x2, R14 ;  /* 0x00000002020e7825 */ /* 0x040fe200078e020e */
[----:B--2---:R1:W-:Y:S03]  /*2f90*/  @P3 STG.E.128 desc[UR20][R12.64], R44 ;  /* 0x0000002c0c003986 */ /* 0x0043e6000c101d14 */
[----:B------:R-:W-:Y:S01]  /*2fa0*/  IMAD.WIDE R16, R2, 0x2, R16 ;  /* 0x0000000202107825 */ /* 0x000fe200078e0210 */
[----:B------:R1:W-:Y:S03]  /*2fb0*/  @P2 STG.E.128 desc[UR20][R14.64], R48 ;  /* 0x000000300e002986 */ /* 0x0003e6000c101d14 */
[----:B------:R-:W-:Y:S01]  /*2fc0*/  VIADD R21, R20, 0x2 ;  /* 0x0000000214157836 */ /* 0x000fe20000000000 */
[----:B------:R1:W-:Y:S03]  /*2fd0*/  @P0 STG.E.128 desc[UR20][R16.64], R60 ;  /* 0x0000003c10000986 */ /* 0x0003e6000c101d14 */
[----:B------:R-:W-:Y:S01]  /*2fe0*/  IMAD.WIDE R4, R21, 0x4, R6 ;  /* 0x0000000415047825 */ /* 0x000fe200078e0206 */
[----:B------:R-:W-:Y:S06]  /*2ff0*/  BAR.SYNC.DEFER_BLOCKING 0x0 ;  /* 0x0000000000007b1d */ /* 0x000fec0000010000 */
[----:B------:R1:W-:Y:S04]  /*3000*/  STG.E desc[UR20][R4.64], R67 ;  /* 0x0000004304007986 */ /* 0x0003e8000c101914 */
[----:B------:R1:W-:Y:S01]  /*3010*/  STG.E desc[UR20][R4.64+0x4], R3 ;  /* 0x0000040304007986 */ /* 0x0003e2000c101914 */
[----:B------:R-:W-:Y:S05]  /*3020*/  @P1 EXIT ;  /* 0x000000000000194d */ /* 0x000fea0003800000 */
[----:B-1----:R-:W1:Y:S01]  /*3030*/  LDS.128 R12, [UR7] ;  /* 0x00000007ff0c7984 */ /* 0x002e620008000c00 */
[C---:B------:R-:W-:Y:S01]  /*3040*/  VIADD R5, R0.reuse, 0xfffffffe ;  /* 0xfffffffe00057836 */ /* 0x040fe20000000000 */
[C---:B------:R-:W-:Y:S01]  /*3050*/  IADD3.X R11, R0.reuse, 0x14, RZ, PT, PT ;  /* 0x00000014000b7810 */ /* 0x040fe20003fee4ff */
[C---:B------:R-:W-:Y:S01]  /*3060*/  VIADD R21, R0.reuse, 0x4 ;  /* 0x0000000400157836 */ /* 0x040fe20000000000 */
[----:B------:R-:W2:Y:S01]  /*3070*/  LDS.128 R16, [UR7+0x10] ;  /* 0x00001007ff107984 */ /* 0x000ea20008000c00 */
[----:B------:R-:W-:Y:S02]  /*3080*/  VIADD R5, R5, 0x14 ;  /* 0x0000001405057836 */ /* 0x000fe40000000000 */
[C---:B------:R-:W-:Y:S01]  /*3090*/  VIADD R23, R0.reuse, 0x6 ;  /* 0x0000000600177836 */ /* 0x040fe20000000000 */
[----:B------:R-:W3:Y:S01]  /*30a0*/  LDS.128 R24, [UR7+0x20] ;  /* 0x00002007ff187984 */ /* 0x000ee20008000c00 */
[----:B------:R-:W-:Y:S01]  /*30b0*/  IMAD.MOV.U32 R31, RZ, RZ, -0x21524111 ;  /* 0xdeadbeefff1f7424 */ /* 0x000fe200078e00ff */
[----:B------:R-:W-:Y:S01]  /*30c0*/  UIADD3 UR7, UR7, 0x34, URZ ;  /* 0x0000003407077890 */ /* 0x000fe2000fffe03f */
[----:B------:R-:W-:-:S04]  /*30d0*/  IMAD.WIDE R2, R0, 0x4, R6 ;  /* 0x0000000400027825 */ /* 0x000fc800078e0206 */
[C---:B------:R-:W-:Y:S01]  /*30e0*/  VIADD R9, R0.reuse, 0x14 ;  /* 0x0000001400097836 */ /* 0x040fe20000000000 */
[----:B------:R-:W-:Y:S01]  /*30f0*/  STG.E desc[UR20][R2.64], R31 ;  /* 0x0000001f02007986 */ /* 0x000fe2000c101914 */
[----:B------:R-:W-:Y:S02]  /*3100*/  VIADD R29, R0, 0x8 ;  /* 0x00000008001d7836 */ /* 0x000fe40000000000 */
[----:B------:R-:W-:Y:S01]  /*3110*/  IMAD.WIDE R4, R5, 0x4, R6 ;  /* 0x0000000405047825 */ /* 0x000fe200078e0206 */
[----:B------:R4:W-:Y:S03]  /*3120*/  STG.E desc[UR20][R2.64+0x4], R65 ;  /* 0x0000044102007986 */ /* 0x0009e6000c101914 */
[----:B------:R-:W-:Y:S02]  /*3130*/  VIADD R21, R21, 0x14 ;  /* 0x0000001415157836 */ /* 0x000fe40000000000 */
[----:B------:R-:W-:-:S02]  /*3140*/  VIADD R23, R23, 0x14 ;  /* 0x0000001417177836 */ /* 0x000fc40000000000 */
[----:B------:R-:W-:-:S04]  /*3150*/  IMAD.WIDE R8, R9, 0x4, R6 ;  /* 0x0000000409087825 */ /* 0x000fc800078e0206 */
[----:B------:R-:W-:Y:S02]  /*3160*/  VIADD R29, R29, 0x14 ;  /* 0x000000141d1d7836 */ /* 0x000fe40000000000 */
[----:B------:R-:W-:-:S04]  /*3170*/  IMAD.WIDE R10, R11, 0x4, R6 ;  /* 0x000000040b0a7825 */ /* 0x000fc800078e0206 */
[--C-:B----4-:R-:W-:Y:S01]  /*3180*/  IMAD.WIDE R2, R21, 0x4, R6.reuse ;  /* 0x0000000415027825 */ /* 0x110fe200078e0206 */
[----:B-1----:R-:W-:Y:S03]  /*3190*/  STG.E desc[UR20][R4.64], R12 ;  /* 0x0000000c04007986 */ /* 0x002fe6000c101914 */
[----:B------:R-:W-:Y:S02]  /*31a0*/  IMAD.MOV.U32 R41, RZ, RZ, 0xa ;  /* 0x0000000aff297424 */ /* 0x000fe400078e00ff */
[----:B------:R-:W-:Y:S01]  /*31b0*/  IMAD.MOV.U32 R40, RZ, RZ, RZ ;  /* 0x000000ffff287224 */ /* 0x000fe200078e00ff */
[----:B------:R1:W-:Y:S04]  /*31c0*/  STG.E desc[UR20][R4.64+0x4], R13 ;  /* 0x0000040d04007986 */ /* 0x0003e8000c101914 */
[----:B------:R4:W-:Y:S04]  /*31d0*/  STG.E desc[UR20][R8.64], R14 ;  /* 0x0000000e08007986 */ /* 0x0009e8000c101914 */
[----:B------:R4:W-:Y:S01]  /*31e0*/  STG.E desc[UR20][R8.64+0x4], R15 ;  /* 0x0000040f08007986 */ /* 0x0009e2000c101914 */
[----:B-1----:R-:W-:-:S03]  /*31f0*/  IMAD.WIDE R4, R23, 0x4, R6 ;  /* 0x0000000417047825 */ /* 0x002fc600078e0206 */
[----:B--2---:R4:W-:Y:S01]  /*3200*/  STG.E desc[UR20][R10.64], R16 ;  /* 0x000000100a007986 */ /* 0x0049e2000c101914 */
[----:B------:R-:W-:-:S03]  /*3210*/  IMAD.WIDE R12, R29, 0x4, R6 ;  /* 0x000000041d0c7825 */ /* 0x000fc600078e0206 */
[----:B------:R4:W-:Y:S04]  /*3220*/  STG.E desc[UR20][R10.64+0x4], R17 ;  /* 0x000004110a007986 */ /* 0x0009e8000c101914 */
[----:B------:R4:W-:Y:S04]  /*3230*/  STG.E desc[UR20][R2.64], R18 ;  /* 0x0000001202007986 */ /* 0x0009e8000c101914 */
[----:B------:R4:W-:Y:S04]  /*3240*/  STG.E desc[UR20][R2.64+0x4], R19 ;  /* 0x0000041302007986 */ /* 0x0009e8000c101914 */
[----:B---3--:R4:W-:Y:S04]  /*3250*/  STG.E desc[UR20][R4.64], R24 ;  /* 0x0000001804007986 */ /* 0x0089e8000c101914 */
[----:B------:R4:W-:Y:S04]  /*3260*/  STG.E desc[UR20][R4.64+0x4], R25 ;  /* 0x0000041904007986 */ /* 0x0009e8000c101914 */
[----:B------:R4:W-:Y:S04]  /*3270*/  STG.E desc[UR20][R12.64], R26 ;  /* 0x0000001a0c007986 */ /* 0x0009e8000c101914 */
[----:B------:R4:W-:Y:S02]  /*3280*/  STG.E desc[UR20][R12.64+0x4], R27 ;  /* 0x0000041b0c007986 */ /* 0x0009e4000c101914 */
.L_x_2:
[----:B---34-:R-:W1:Y:S01]  /*3290*/  LDS.64 R12, [UR7+-0x4] ;  /* 0xfffffc07ff0c7984 */ /* 0x018e620008000a00 */
[C-C-:B------:R-:W-:Y:S02]  /*32a0*/  IADD3 R5, R0.reuse, 0x2, R41.reuse ;  /* 0x0000000200057810 */ /* 0x140fe40007ffe029 */
[C-C-:B------:R-:W-:Y:S01]  /*32b0*/  IADD3 R3, R0.reuse, 0x14, R41.reuse ;  /* 0x0000001400037810 */ /* 0x140fe20007ffe029 */
[----:B------:R-:W2:Y:S01]  /*32c0*/  LDS.64 R14, [UR7+0x4] ;  /* 0x00000407ff0e7984 */ /* 0x000ea20008000a00 */
[C-C-:B------:R-:W-:Y:S01]  /*32d0*/  IADD3 R23, R0.reuse, 0x8, R41.reuse ;  /* 0x0000000800177810 */ /* 0x140fe20007ffe029 */
[----:B------:R-:W-:Y:S01]  /*32e0*/  VIADD R5, R5, 0x14 ;  /* 0x0000001405057836 */ /* 0x000fe20000000000 */
[C---:B------:R-:W-:Y:S01]  /*32f0*/  IADD3 R9, R0.reuse, 0x4, R41 ;  /* 0x0000000400097810 */ /* 0x040fe20007ffe029 */
[----:B------:R-:W3:Y:S01]  /*3300*/  LDS.64 R16, [UR7+0xc] ;  /* 0x00000c07ff107984 */ /* 0x000ee20008000a00 */
[----:B------:R-:W-:Y:S01]  /*3310*/  IMAD.WIDE R2, R3, 0x4, R6 ;  /* 0x0000000403027825 */ /* 0x000fe200078e0206 */
[----:B------:R-:W-:-:S02]  /*3320*/  IADD3 R11, R0, 0x6, R41 ;  /* 0x00000006000b7810 */ /* 0x000fc40007ffe029 */
[----:B------:R-:W4:Y:S01]  /*3330*/  LDS.64 R18, [UR7+0x14] ;  /* 0x00001407ff127984 */ /* 0x000f220008000a00 */
[----:B------:R-:W-:-:S03]  /*3340*/  IMAD.WIDE R4, R5, 0x4, R6 ;  /* 0x0000000405047825 */ /* 0x000fc600078e0206 */
[----:B------:R-:W5:Y:S01]  /*3350*/  LDS.64 R20, [UR7+0x1c] ;  /* 0x00001c07ff147984 */ /* 0x000f620008000a00 */
[----:B------:R-:W-:Y:S02]  /*3360*/  VIADD R23, R23, 0x14 ;  /* 0x0000001417177836 */ /* 0x000fe40000000000 */
[----:B------:R-:W-:Y:S01]  /*3370*/  VIADD R9, R9, 0x14 ;  /* 0x0000001409097836 */ /* 0x000fe20000000000 */
[----:B------:R-:W3:Y:S01]  /*3380*/  LDS.64 R24, [UR7+0x24] ;  /* 0x00002407ff187984 */ /* 0x000ee20008000a00 */
[----:B------:R-:W-:Y:S02]  /*3390*/  VIADD R11, R11, 0x14 ;  /* 0x000000140b0b7836 */ /* 0x000fe40000000000 */
[--C-:B------:R-:W-:Y:S01]  /*33a0*/  IMAD.WIDE R8, R9, 0x4, R6.reuse ;  /* 0x0000000409087825 */ /* 0x100fe200078e0206 */
[----:B------:R-:W3:Y:S03]  /*33b0*/  LDS.64 R26, [UR7+0x2c] ;  /* 0x00002c07ff1a7984 */ /* 0x000ee60008000a00 */
[----:B------:R-:W-:Y:S01]  /*33c0*/  IMAD.WIDE R10, R11, 0x4, R6 ;  /* 0x000000040b0a7825 */ /* 0x000fe200078e0206 */
[----:B------:R-:W4:Y:S04]  /*33d0*/  LDS.64 R28, [UR7+0x34] ;  /* 0x00003407ff1c7984 */ /* 0x000f280008000a00 */
[----:B------:R-:W4:Y:S04]  /*33e0*/  LDS.64 R30, [UR7+0x3c] ;  /* 0x00003c07ff1e7984 */ /* 0x000f280008000a00 */
[----:B------:R-:W4:Y:S04]  /*33f0*/  LDS.64 R32, [UR7+0x44] ;  /* 0x00004407ff207984 */ /* 0x000f280008000a00 */
[----:B-1----:R1:W-:Y:S04]  /*3400*/  STG.E desc[UR20][R2.64], R12 ;  /* 0x0000000c02007986 */ /* 0x0023e8000c101914 */
[----:B------:R5:W-:Y:S04]  /*3410*/  STG.E desc[UR20][R2.64+0x4], R13 ;  /* 0x0000040d02007986 */ /* 0x000be8000c101914 */
[----:B--2---:R-:W-:Y:S04]  /*3420*/  STG.E desc[UR20][R4.64], R14 ;  /* 0x0000000e04007986 */ /* 0x004fe8000c101914 */
[----:B------:R2:W-:Y:S01]  /*3430*/  STG.E desc[UR20][R4.64+0x4], R15 ;  /* 0x0000040f04007986 */ /* 0x0005e2000c101914 */
[----:B-1----:R-:W-:-:S03]  /*3440*/  IADD3 R12, R0, 0xa, R41 ;  /* 0x0000000a000c7810 */ /* 0x002fc60007ffe029 */
[----:B------:R-:W1:Y:S01]  /*3450*/  LDS.64 R14, [UR7+0x4c] ;  /* 0x00004c07ff0e7984 */ /* 0x000e620008000a00 */
[----:B-----5:R-:W-:Y:S01]  /*3460*/  IMAD.WIDE R2, R23, 0x4, R6 ;  /* 0x0000000417027825 */ /* 0x020fe200078e0206 */
[C-C-:B------:R-:W-:Y:S02]  /*3470*/  IADD3 R13, R0.reuse, 0x12, R41.reuse ;  /* 0x00000012000d7810 */ /* 0x140fe40007ffe029 */
[----:B------:R-:W5:Y:S03]  /*3480*/  LDS.64 R22, [UR7+0x54] ;  /* 0x00005407ff167984 */ /* 0x000f660008000a00 */
[----:B------:R-:W-:Y:S01]  /*3490*/  VIADD R13, R13, 0x14 ;  /* 0x000000140d0d7836 */ /* 0x000fe20000000000 */
[--C-:B--2---:R-:W-:Y:S01]  /*34a0*/  IADD3 R4, R0, 0xc, R41.reuse ;  /* 0x0000000c00047810 */ /* 0x104fe20007ffe029 */
[----:B---3--:R-:W-:Y:S01]  /*34b0*/  STG.E desc[UR20][R8.64], R16 ;  /* 0x0000001008007986 */ /* 0x008fe2000c101914 */
[----:B------:R-:W-:Y:S01]  /*34c0*/  VIADD R5, R12, 0x14 ;  /* 0x000000140c057836 */ /* 0x000fe20000000000 */
[----:B------:R-:W-:-:S02]  /*34d0*/  IADD3 R12, R0, 0x10, R41 ;  /* 0x00000010000c7810 */ /* 0x000fc40007ffe029 */
[----:B------:R2:W-:Y:S04]  /*34e0*/  STG.E desc[UR20][R8.64+0x4], R17 ;  /* 0x0000041108007986 */ /* 0x0005e8000c101914 */
[----:B------:R-:W3:Y:S04]  /*34f0*/  LDS.64 R16, [UR7+0x5c] ;  /* 0x00005c07ff107984 */ /* 0x000ee80008000a00 */
[----:B----4-:R-:W-:Y:S01]  /*3500*/  STG.E desc[UR20][R10.64], R18 ;  /* 0x000000120a007986 */ /* 0x010fe2000c101914 */
[----:B--2---:R-:W-:Y:S01]  /*3510*/  IADD3 R8, R0, 0xe, R41 ;  /* 0x0000000e00087810 */ /* 0x004fe20007ffe029 */
[----:B------:R-:W-:-:S02]  /*3520*/  VIADD R9, R4, 0x14 ;  /* 0x0000001404097836 */ /* 0x000fc40000000000 */
[----:B------:R2:W-:Y:S01]  /*3530*/  STG.E desc[UR20][R10.64+0x4], R19 ;  /* 0x000004130a007986 */ /* 0x0005e2000c101914 */
[----:B------:R-:W-:-:S03]  /*3540*/  IMAD.WIDE R4, R5, 0x4, R6 ;  /* 0x0000000405047825 */ /* 0x000fc600078e0206 */
[----:B------:R-:W4:Y:S04]  /*3550*/  LDS.64 R18, [UR7+0x64] ;  /* 0x00006407ff127984 */ /* 0x000f280008000a00 */
[----:B------:R-:W-:Y:S01]  /*3560*/  STG.E desc[UR20][R2.64], R20 ;  /* 0x0000001402007986 */ /* 0x000fe2000c101914 */
[----:B--2---:R-:W-:-:S03]  /*3570*/  VIADD R11, R8, 0x14 ;  /* 0x00000014080b7836 */ /* 0x004fc60000000000 */
[----:B------:R2:W-:Y:S01]  /*3580*/  STG.E desc[UR20][R2.64+0x4], R21 ;  /* 0x0000041502007986 */ /* 0x0005e2000c101914 */
[----:B------:R-:W-:-:S03]  /*3590*/  IMAD.WIDE R8, R9, 0x4, R6 ;  /* 0x0000000409087825 */ /* 0x000fc600078e0206 */
[----:B------:R-:W-:Y:S01]  /*35a0*/  STG.E desc[UR20][R4.64], R24 ;  /* 0x0000001804007986 */ /* 0x000fe2000c101914 */
[----:B------:R-:W-:-:S03]  /*35b0*/  IMAD.WIDE R10, R11, 0x4, R6 ;  /* 0x000000040b0a7825 */ /* 0x000fc600078e0206 */
[----:B------:R1:W-:Y:S01]  /*35c0*/  STG.E desc[UR20][R4.64+0x4], R25 ;  /* 0x0000041904007986 */ /* 0x0003e2000c101914 */
[----:B--2---:R-:W-:-:S03]  /*35d0*/  VIADD R3, R12, 0x14 ;  /* 0x000000140c037836 */ /* 0x004fc60000000000 */
[----:B------:R-:W2:Y:S01]  /*35e0*/  LDS.64 R20, [UR7+0x6c] ;  /* 0x00006c07ff147984 */ /* 0x000ea20008000a00 */
[C---:B------:R-:W-:Y:S01]  /*35f0*/  IADD3 R12, R0.reuse, 0x14, R41 ;  /* 0x00000014000c7810 */ /* 0x040fe20007ffe029 */
[--C-:B------:R-:W-:Y:S02]  /*3600*/  IMAD.WIDE R2, R3, 0x4, R6.reuse ;  /* 0x0000000403027825 */ /* 0x100fe400078e0206 */
[----:B------:R-:W-:Y:S02]  /*3610*/  STG.E desc[UR20][R8.64], R26 ;  /* 0x0000001a08007986 */ /* 0x000fe4000c101914 */
[----:B-1----:R-:W-:Y:S02]  /*3620*/  IMAD.WIDE R4, R13, 0x4, R6 ;  /* 0x000000040d047825 */ /* 0x002fe400078e0206 */
[----:B------:R1:W-:Y:S01]  /*3630*/  STG.E desc[UR20][R8.64+0x4], R27 ;  /* 0x0000041b08007986 */ /* 0x0003e2000c101914 */
[----:B------:R-:W-:-:S03]  /*3640*/  IADD3 R13, R0, 0x18, R41 ;  /* 0x00000018000d7810 */ /* 0x000fc60007ffe029 */
[----:B------:R-:W2:Y:S02]  /*3650*/  LDS.64 R24, [UR7+0x74] ;  /* 0x00007407ff187984 */ /* 0x000ea40008000a00 */
[----:B------:R-:W-:Y:S02]  /*3660*/  VIADD R13, R13, 0x14 ;  /* 0x000000140d0d7836 */ /* 0x000fe40000000000 */
[----:B------:R-:W2:Y:S01]  /*3670*/  LDS.64 R26, [UR7+0x7c] ;  /* 0x00007c07ff1a7984 */ /* 0x000ea20008000a00 */
[----:B-1----:R-:W-:-:S03]  /*3680*/  IADD3 R8, R0, 0x16, R41 ;  /* 0x0000001600087810 */ /* 0x002fc60007ffe029 */
[----:B------:R-:W-:Y:S01]  /*3690*/  STG.E desc[UR20][R10.64], R28 ;  /* 0x0000001c0a007986 */ /* 0x000fe2000c101914 */
[----:B------:R-:W-:Y:S01]  /*36a0*/  VIADD R9, R12, 0x14 ;  /* 0x000000140c097836 */ /* 0x000fe20000000000 */
[----:B------:R-:W-:Y:S02]  /*36b0*/  IADD3 R12, R0, 0x1a, R41 ;  /* 0x0000001a000c7810 */ /* 0x000fe40007ffe029 */
[----:B------:R1:W-:Y:S04]  /*36c0*/  STG.E desc[UR20][R10.64+0x4], R29 ;  /* 0x0000041d0a007986 */ /* 0x0003e8000c101914 */
[----:B------:R-:W2:Y:S04]  /*36d0*/  LDS.64 R28, [UR7+0x84] ;  /* 0x00008407ff1c7984 */ /* 0x000ea80008000a00 */
[----:B------:R-:W-:Y:S01]  /*36e0*/  STG.E desc[UR20][R2.64], R30 ;  /* 0x0000001e02007986 */ /* 0x000fe2000c101914 */
[----:B-1----:R-:W-:-:S03]  /*36f0*/  VIADD R11, R8, 0x14 ;  /* 0x00000014080b7836 */ /* 0x002fc60000000000 */
[----:B------:R1:W-:Y:S01]  /*3700*/  STG.E desc[UR20][R2.64+0x4], R31 ;  /* 0x0000041f02007986 */ /* 0x0003e2000c101914 */
[----:B------:R-:W-:-:S03]  /*3710*/  IMAD.WIDE R8, R9, 0x4, R6 ;  /* 0x0000000409087825 */ /* 0x000fc600078e0206 */
[----:B------:R-:W-:Y:S01]  /*3720*/  STG.E desc[UR20][R4.64], R32 ;  /* 0x0000002004007986 */ /* 0x000fe2000c101914 */
[----:B------:R-:W-:-:S03]  /*3730*/  IMAD.WIDE R10, R11, 0x4, R6 ;  /* 0x000000040b0a7825 */ /* 0x000fc600078e0206 */
[----:B------:R3:W-:Y:S04]  /*3740*/  STG.E desc[UR20][R4.64+0x4], R33 ;  /* 0x0000042104007986 */ /* 0x0007e8000c101914 */
[----:B------:R-:W2:Y:S01]  /*3750*/  LDS.64 R30, [UR7+0x8c] ;  /* 0x00008c07ff1e7984 */ /* 0x000ea20008000a00 */
[----:B-1----:R-:W-:Y:S01]  /*3760*/  IMAD.WIDE R2, R13, 0x4, R6 ;  /* 0x000000040d027825 */ /* 0x002fe200078e0206 */
[--C-:B------:R-:W-:Y:S02]  /*3770*/  IADD3 R13, R0, 0x1c, R41.reuse ;  /* 0x0000001c000d7810 */ /* 0x100fe40007ffe029 */
[----:B------:R-:W1:Y:S04]  /*3780*/  LDS.64 R32, [UR7+0x94] ;  /* 0x00009407ff207984 */ /* 0x000e680008000a00 */
[----:B------:R-:W-:Y:S01]  /*3790*/  STG.E desc[UR20][R8.64], R14 ;  /* 0x0000000e08007986 */ /* 0x000fe2000c101914 */
[----:B---3--:R-:W-:Y:S01]  /*37a0*/  VIADD R5, R12, 0x14 ;  /* 0x000000140c057836 */ /* 0x008fe20000000000 */
[----:B------:R-:W-:-:S02]  /*37b0*/  IADD3 R12, R0, 0x1e, R41 ;  /* 0x0000001e000c7810 */ /* 0x000fc40007ffe029 */
[----:B------:R3:W-:Y:S01]  /*37c0*/  STG.E desc[UR20][R8.64+0x4], R15 ;  /* 0x0000040f08007986 */ /* 0x0007e2000c101914 */
[----:B------:R-:W-:-:S03]  /*37d0*/  IMAD.WIDE R4, R5, 0x4, R6 ;  /* 0x0000000405047825 */ /* 0x000fc600078e0206 */
[----:B-----5:R-:W-:Y:S04]  /*37e0*/  STG.E desc[UR20][R10.64], R22 ;  /* 0x000000160a007986 */ /* 0x020fe8000c101914 */
[----:B------:R5:W-:Y:S04]  /*37f0*/  STG.E desc[UR20][R10.64+0x4], R23 ;  /* 0x000004170a007986 */ /* 0x000be8000c101914 */
[----:B------:R-:W1:Y:S01]  /*3800*/  LDS.64 R34, [UR7+0x9c] ;  /* 0x00009c07ff227984 */ /* 0x000e620008000a00 */
[----:B---3--:R-:W-:Y:S01]  /*3810*/  VIADD R9, R13, 0x14 ;  /* 0x000000140d097836 */ /* 0x008fe20000000000 */
[----:B------:R-:W-:-:S02]  /*3820*/  IADD3 R13, R0, 0x26, R41 ;  /* 0x00000026000d7810 */ /* 0x000fc40007ffe029 */
[----:B------:R-:W1:Y:S01]  /*3830*/  LDS.64 R22, [UR7+0xa4] ;  /* 0x0000a407ff167984 */ /* 0x000e620008000a00 */
[----:B------:R-:W-:-:S03]  /*3840*/  IMAD.WIDE R8, R9, 0x4, R6 ;  /* 0x0000000409087825 */ /* 0x000fc600078e0206 */
[----:B------:R-:W1:Y:S01]  /*3850*/  LDS.64 R36, [UR7+0xac] ;  /* 0x0000ac07ff247984 */ /* 0x000e620008000a00 */
[----:B-----5:R-:W-:Y:S01]  /*3860*/  VIADD R11, R12, 0x14 ;  /* 0x000000140c0b7836 */ /* 0x020fe20000000000 */
[----:B------:R-:W-:Y:S01]  /*3870*/  IADD3 R12, R0, 0x20, R41 ;  /* 0x00000020000c7810 */ /* 0x000fe20007ffe029 */
[----:B------:R-:W-:Y:S01]  /*3880*/  VIADD R13, R13, 0x14 ;  /* 0x000000140d0d7836 */ /* 0x000fe20000000000 */
[----:B------:R-:W5:Y:S01]  /*3890*/  LDS.64 R38, [UR7+0xb4] ;  /* 0x0000b407ff267984 */ /* 0x000f620008000a00 */
[----:B------:R-:W-:-:S03]  /*38a0*/  IMAD.WIDE R10, R11, 0x4, R6 ;  /* 0x000000040b0a7825 */ /* 0x000fc600078e0206 */
[----:B------:R-:W1:Y:S01]  /*38b0*/  LDS.64 R14, [UR7+0xbc] ;  /* 0x0000bc07ff0e7984 */ /* 0x000e620008000a00 */
[----:B------:R-:W-:-:S03]  /*38c0*/  UIADD3 UR7, UR7, 0xc8, URZ ;  /* 0x000000c807077890 */ /* 0x000fc6000fffe03f */
[----:B------:R3:W-:Y:S04]  /*38d0*/  STG.E desc[UR20][R2.64], R16 ;  /* 0x0000001002007986 */ /* 0x0007e8000c101914 */
[----:B------:R2:W-:Y:S04]  /*38e0*/  STG.E desc[UR20][R2.64+0x4], R17 ;  /* 0x0000041102007986 */ /* 0x0005e8000c101914 */
[----:B----4-:R-:W-:Y:S04]  /*38f0*/  STG.E desc[UR20][R4.64], R18 ;  /* 0x0000001204007986 */ /* 0x010fe8000c101914 */
[----:B------:R4:W-:Y:S01]  /*3900*/  STG.E desc[UR20][R4.64+0x4], R19 ;  /* 0x0000041304007986 */ /* 0x0009e2000c101914 */
[--C-:B---3--:R-:W-:Y:S01]  /*3910*/  IADD3 R16, R0, 0x2a, R41.reuse ;  /* 0x0000002a00107810 */ /* 0x108fe20007ffe029 */
[----:B--2---:R-:W-:Y:S01]  /*3920*/  VIADD R3, R12, 0x14 ;  /* 0x000000140c037836 */ /* 0x004fe20000000000 */
[C-C-:B------:R-:W-:Y:S01]  /*3930*/  IADD3 R17, R0.reuse, 0x28, R41.reuse ;  /* 0x0000002800117810 */ /* 0x140fe20007ffe029 */
[----:B------:R-:W-:Y:S01]  /*3940*/  STG.E desc[UR20][R8.64], R20 ;  /* 0x0000001408007986 */ /* 0x000fe2000c101914 */
[----:B------:R-:W-:Y:S01]  /*3950*/  IADD3 R12, R0, 0x22, R41 ;  /* 0x00000022000c7810 */ /* 0x000fe20007ffe029 */
[----:B------:R-:W-:-:S02]  /*3960*/  IMAD.WIDE R2, R3, 0x4, R6 ;  /* 0x0000000403027825 */ /* 0x000fc400078e0206 */
[----:B------:R2:W-:Y:S01]  /*3970*/  STG.E desc[UR20][R8.64+0x4], R21 ;  /* 0x0000041508007986 */ /* 0x0005e2000c101914 */
[--C-:B----4-:R-:W-:Y:S01]  /*3980*/  IADD3 R4, R0, 0x24, R41.reuse ;  /* 0x0000002400047810 */ /* 0x110fe20007ffe029 */
[----:B------:R-:W-:Y:S02]  /*3990*/  VIADD R17, R17, 0x14 ;  /* 0x0000001411117836 */ /* 0x000fe40000000000 */
[----:B------:R-:W-:Y:S01]  /*39a0*/  STG.E desc[UR20][R10.64], R24 ;  /* 0x000000180a007986 */ /* 0x000fe2000c101914 */
[----:B------:R-:W-:Y:S01]  /*39b0*/  VIADD R5, R12, 0x14 ;  /* 0x000000140c057836 */ /* 0x000fe20000000000 */
[----:B------:R-:W-:Y:S02]  /*39c0*/  IADD3 R19, R0, 0x2e, R41 ;  /* 0x0000002e00137810 */ /* 0x000fe40007ffe029 */
[----:B------:R3:W-:Y:S03]  /*39d0*/  STG.E desc[UR20][R10.64+0x4], R25 ;  /* 0x000004190a007986 */ /* 0x0007e6000c101914 */
[----:B------:R-:W-:Y:S01]  /*39e0*/  VIADD R19, R19, 0x14 ;  /* 0x0000001413137836 */ /* 0x000fe20000000000 */
[----:B------:R-:W-:Y:S01]  /*39f0*/  STG.E desc[UR20][R2.64], R26 ;  /* 0x0000001a02007986 */ /* 0x000fe2000c101914 */
[----:B--2---:R-:W-:-:S02]  /*3a00*/  VIADD R9, R4, 0x14 ;  /* 0x0000001404097836 */ /* 0x004fc40000000000 */
[--C-:B------:R-:W-:Y:S01]  /*3a10*/  IMAD.WIDE R4, R5, 0x4, R6.reuse ;  /* 0x0000000405047825 */ /* 0x100fe200078e0206 */
[----:B------:R2:W-:Y:S03]  /*3a20*/  STG.E desc[UR20][R2.64+0x4], R27 ;  /* 0x0000041b02007986 */ /* 0x0005e6000c101914 */
[--C-:B------:R-:W-:Y:S01]  /*3a30*/  IMAD.WIDE R8, R9, 0x4, R6.reuse ;  /* 0x0000000409087825 */ /* 0x100fe200078e0206 */
[----:B------:R-:W-:Y:S03]  /*3a40*/  STG.E desc[UR20][R4.64], R28 ;  /* 0x0000001c04007986 */ /* 0x000fe6000c101914 */
[--C-:B---3--:R-:W-:Y:S01]  /*3a50*/  IMAD.WIDE R10, R13, 0x4, R6.reuse ;  /* 0x000000040d0a7825 */ /* 0x108fe200078e0206 */
[----:B------:R3:W-:Y:S03]  /*3a60*/  STG.E desc[UR20][R4.64+0x4], R29 ;  /* 0x0000041d04007986 */ /* 0x0007e6000c101914 */
[----:B------:R-:W-:Y:S01]  /*3a70*/  IMAD.WIDE R12, R17, 0x4, R6 ;  /* 0x00000004110c7825 */ /* 0x000fe200078e0206 */
[C-C-:B------:R-:W-:Y:S01]  /*3a80*/  IADD3 R17, R0.reuse, 0x2c, R41.reuse ;  /* 0x0000002c00117810 */ /* 0x140fe20007ffe029 */
[----:B------:R-:W-:Y:S01]  /*3a90*/  STG.E desc[UR20][R8.64], R30 ;  /* 0x0000001e08007986 */ /* 0x000fe2000c101914 */
[----:B--2---:R-:W-:Y:S01]  /*3aa0*/  IADD3 R2, R0, 0x30, R41 ;  /* 0x0000003000027810 */ /* 0x004fe20007ffe029 */
[----:B------:R-:W-:Y:S01]  /*3ab0*/  VIADD R3, R16, 0x14 ;  /* 0x0000001410037836 */ /* 0x000fe20000000000 */
[----:B------:R-:W-:Y:S01]  /*3ac0*/  IADD3 R41, P0, R41, 0x32, RZ ;  /* 0x0000003229297810 */ /* 0x000fe20007f1e0ff */
[----:B------:R-:W-:Y:S01]  /*3ad0*/  VIADD R17, R17, 0x14 ;  /* 0x0000001411117836 */ /* 0x000fe20000000000 */
[----:B------:R2:W-:Y:S01]  /*3ae0*/  STG.E desc[UR20][R8.64+0x4], R31 ;  /* 0x0000041f08007986 */ /* 0x0005e2000c101914 */
[----:B---3--:R-:W-:-:S03]  /*3af0*/  IMAD.WIDE R4, R3, 0x4, R6 ;  /* 0x0000000403047825 */ /* 0x008fc600078e0206 */
[----:B-1----:R-:W-:Y:S01]  /*3b00*/  STG.E desc[UR20][R10.64], R32 ;  /* 0x000000200a007986 */ /* 0x002fe2000c101914 */
[----:B------:R-:W-:-:S03]  /*3b10*/  VIADD R3, R2, 0x14 ;  /* 0x0000001402037836 */ /* 0x000fc60000000000 */
[----:B------:R1:W-:Y:S01]  /*3b20*/  STG.E desc[UR20][R10.64+0x4], R33 ;  /* 0x000004210a007986 */ /* 0x0003e2000c101914 */
[----:B------:R-:W-:Y:S01]  /*3b30*/  IMAD.X R40, RZ, RZ, R40, P0 ;  /* 0x000000ffff287224 */ /* 0x000fe200000e0628 */
[----:B------:R-:W-:Y:S01]  /*3b40*/  ISETP.GE.U32.AND P0, PT, R41, 0x1fe, PT ;  /* 0x000001fe2900780c */ /* 0x000fe20003f06070 */
[--C-:B------:R-:W-:Y:S01]  /*3b50*/  IMAD.WIDE R2, R3, 0x4, R6.reuse ;  /* 0x0000000403027825 */ /* 0x100fe200078e0206 */
[----:B------:R3:W-:Y:S02]  /*3b60*/  STG.E desc[UR20][R12.64], R34 ;  /* 0x000000220c007986 */ /* 0x0007e4000c101914 */
[----:B------:R-:W-:Y:S01]  /*3b70*/  ISETP.GE.U32.AND.EX P0, PT, R40, RZ, PT, P0 ;  /* 0x000000ff2800720c */ /* 0x000fe20003f06100 */
[--C-:B--2---:R-:W-:Y:S01]  /*3b80*/  IMAD.WIDE R8, R17, 0x4, R6.reuse ;  /* 0x0000000411087825 */ /* 0x104fe200078e0206 */
[----:B------:R3:W-:Y:S03]  /*3b90*/  STG.E desc[UR20][R12.64+0x4], R35 ;  /* 0x000004230c007986 */ /* 0x0007e6000c101914 */
[----:B-1----:R-:W-:Y:S01]  /*3ba0*/  IMAD.WIDE R10, R19, 0x4, R6 ;  /* 0x00000004130a7825 */ /* 0x002fe200078e0206 */
[----:B------:R3:W-:Y:S04]  /*3bb0*/  STG.E desc[UR20][R4.64], R22 ;  /* 0x0000001604007986 */ /* 0x0007e8000c101914 */
[----:B------:R3:W-:Y:S04]  /*3bc0*/  STG.E desc[UR20][R4.64+0x4], R23 ;  /* 0x0000041704007986 */ /* 0x0007e8000c101914 */
[----:B------:R3:W-:Y:S04]  /*3bd0*/  STG.E desc[UR20][R8.64], R36 ;  /* 0x0000002408007986 */ /* 0x0007e8000c101914 */
[----:B------:R3:W-:Y:S04]  /*3be0*/  STG.E desc[UR20][R8.64+0x4], R37 ;  /* 0x0000042508007986 */ /* 0x0007e8000c101914 */
[----:B-----5:R3:W-:Y:S04]  /*3bf0*/  STG.E desc[UR20][R10.64], R38 ;  /* 0x000000260a007986 */ /* 0x0207e8000c101914 */
[----:B------:R3:W-:Y:S04]  /*3c00*/  STG.E desc[UR20][R10.64+0x4], R39 ;  /* 0x000004270a007986 */ /* 0x0007e8000c101914 */
[----:B------:R3:W-:Y:S04]  /*3c10*/  STG.E desc[UR20][R2.64], R14 ;  /* 0x0000000e02007986 */ /* 0x0007e8000c101914 */
[----:B------:R3:W-:Y:S01]  /*3c20*/  STG.E desc[UR20][R2.64+0x4], R15 ;  /* 0x0000040f02007986 */ /* 0x0007e2000c101914 */
[----:B------:R-:W-:Y:S05]  /*3c30*/  @!P0 BRA `(.L_x_2) ;  /* 0xfffffff400948947 */ /* 0x000fea000383ffff */
[----:B------:R-:W-:Y:S05]  /*3c40*/  EXIT ;  /* 0x000000000000794d */ /* 0x000fea0003800000 */
.L_x_3:
[----:B------:R-:W-:-:S00]  /*3c50*/  BRA `(.L_x_3) ;  /* 0xfffffffc00fc7947 */ /* 0x000fc0000383ffff */
[----:B------:R-:W-:-:S00]  /*3c60*/  NOP ;  /* 0x0000000000007918 */ /* 0x000fc00000000000 */
        /* <DEDUP_REMOVED lines=9> */
.L_x_4:


//--------------------- .nv.shared.matmul_kernel_profile --------------------------
	.section	.nv.shared.matmul_kernel_profile,"aw",@nobits
	.sectionflags	@""
	.align	16
	.zero		1024


//--------------------- .nv.constant0.matmul_kernel_profile --------------------------
	.section	.nv.constant0.matmul_kernel_profile,"a",@progbits
	.sectionflags	@""
	.align	4
.nv.constant0.matmul_kernel_profile:
	.zero		584
